// auto-generated by cutlass_sweep.gemm — config: {"arch": "sm_90", "cluster_m": 2, "cluster_n": 4, "dtype": "fp16", "dtype_b": "fp16", "layout": "nt", "stages": 0, "tile_k": 64, "tile_m": 128, "tile_n": 128}
#include "cutlass/cutlass.h"
#include "cutlass/gemm/collective/collective_builder.hpp"
#include "cutlass/gemm/device/gemm_universal_adapter.h"
#include "cutlass/gemm/kernel/gemm_universal.hpp"
#include "cutlass/epilogue/collective/collective_builder.hpp"

using ElemA = cutlass::half_t;
using ElemB = cutlass::half_t;
using ElemCD = cutlass::half_t;
using Acc  = float;
using TileShape    = cute::Shape<cute::_128, cute::_128, cute::_64>;
using ClusterShape = cute::Shape<cute::_2, cute::_4, cute::_1>;

using CollectiveEpilogue = typename cutlass::epilogue::collective::CollectiveBuilder<
    cutlass::arch::Sm90, cutlass::arch::OpClassTensorOp,
    TileShape, ClusterShape,
    cutlass::epilogue::collective::EpilogueTileAuto,
    Acc, Acc,
    ElemCD, cutlass::layout::RowMajor, 128 / cutlass::sizeof_bits<ElemCD>::value,
    ElemCD, cutlass::layout::RowMajor, 128 / cutlass::sizeof_bits<ElemCD>::value,
    cutlass::epilogue::collective::EpilogueScheduleAuto
  >::CollectiveOp;

using CollectiveMainloop = typename cutlass::gemm::collective::CollectiveBuilder<
    cutlass::arch::Sm90, cutlass::arch::OpClassTensorOp,
    ElemA, cutlass::layout::RowMajor, 128 / cutlass::sizeof_bits<ElemA>::value,
    ElemB, cutlass::layout::ColumnMajor, 128 / cutlass::sizeof_bits<ElemB>::value,
    Acc,
    TileShape, ClusterShape,
    cutlass::gemm::collective::StageCountAutoCarveout<static_cast<int>(sizeof(typename CollectiveEpilogue::SharedStorage))>,
    cutlass::gemm::collective::KernelScheduleAuto
  >::CollectiveOp;

using GemmKernel = cutlass::gemm::kernel::GemmUniversal<
    cute::Shape<int,int,int,int>,
    CollectiveMainloop,
    CollectiveEpilogue
>;
using Gemm = cutlass::gemm::device::GemmUniversalAdapter<GemmKernel>;

// Force the device kernel symbol into the cubin without needing a host main.
auto* _anchor = &cutlass::device_kernel<GemmKernel>;


// ===== COMPILED SASS (sm_90a) =====

	.target	sm_90a

	.elftype	@"ET_EXEC"


//--------------------- .note.nv.tkinfo           --------------------------
	.section	.note.nv.tkinfo,"",@"SHT_NOTE"
	.sectionflags	@"SHF_NOTE_NV_TKINFO"
	.tkinfo
        /*0018*/ 	.word	0x00000002
        /*0030*/ 	.string	""
        /*0030*/ 	.string	"ptxas"
        /*0030*/ 	.string	"Cuda compilation tools, release 13.0, V13.0.88"
        /*0030*/ 	.string	"Build cuda_13.0.r13.0/compiler.36424714_0"
        /*0030*/ 	.string	"-arch sm_90a -m 64 "



//--------------------- .note.nv.cuinfo           --------------------------
	.section	.note.nv.cuinfo,"",@"SHT_NOTE"
	.sectionflags	@"SHF_NOTE_NV_CUINFO"
        /*0018*/ 	.short	0x0002
        /*001a*/ 	.short	0x005a
        /*001c*/ 	.short	0x0082
	.zero		2


//--------------------- .nv.info                  --------------------------
	.section	.nv.info,"",@"SHT_CUDA_INFO"
	.align	4


	//----- nvinfo : EIATTR_REGCOUNT
	.align		4
        /*0000*/ 	.byte	0x04, 0x2f
        /*0002*/ 	.short	(.L_15 - .L_14)
	.align		4
.L_14:
        /*0004*/ 	.word	index@(_ZN7cutlass13device_kernelINS_4gemm6kernel13GemmUniversalIN4cute5tupleIJiiiiEEENS1_10collective13CollectiveMmaINS1_34MainloopSm90TmaGmmaWarpSpecializedILi7ENS5_IJNS4_1CILi2EEENSA_ILi4EEENSA_ILi1EEEEEENS1_35KernelTmaWarpSpecializedCooperativeEEENS5_IJNSA_ILi128EEESH_NSA_ILi64EEEEEENS_6half_tENS5_IJlSD_lEEESK_SL_NS4_8TiledMMAINS4_8MMA_AtomIJNS4_4SM904GMMA26MMA_64x128x16_F32F16F16_SSILNSP_5MajorE0ELSR_0ELNSP_7ScaleInE1ELSS_1EEEEEENS4_6LayoutINS5_IJSB_SD_SD_EEENS5_IJSD_NSA_ILi0EEESX_EEEEENS5_IJNS4_10UnderscoreES10_S10_EEEEENS4_23SM90_TMA_LOAD_MULTICASTENS4_14ComposedLayoutINS4_7SwizzleILi3ELi4ELi3EEENS4_18smem_ptr_flag_bitsILi16EEENSV_INS5_IJNSA_ILi8EEESI_EEENS5_IJSI_SD_EEEEEEEvNS4_8identityES13_S1D_vS1E_EENS_8epilogue10collective6detail29Sm90TmaWarpSpecializedAdapterINS1H_15DefaultEpilogueISK_SL_SL_NS1G_6thread17LinearCombinationISK_Li1EffLNS1L_9ScaleType4KindE0ELNS_15FloatRoundStyleE2ESK_EENS1_15EpilogueDefaultEEEEEvvEEEEvNT_6ParamsE)
        /*0008*/ 	.word	0x000000a8


	//----- nvinfo : EIATTR_FRAME_SIZE
	.align		4
.L_15:
        /*000c*/ 	.byte	0x04, 0x11
        /*000e*/ 	.short	(.L_17 - .L_16)
	.align		4
.L_16:
        /*0010*/ 	.word	index@(_ZN7cutlass13device_kernelINS_4gemm6kernel13GemmUniversalIN4cute5tupleIJiiiiEEENS1_10collective13CollectiveMmaINS1_34MainloopSm90TmaGmmaWarpSpecializedILi7ENS5_IJNS4_1CILi2EEENSA_ILi4EEENSA_ILi1EEEEEENS1_35KernelTmaWarpSpecializedCooperativeEEENS5_IJNSA_ILi128EEESH_NSA_ILi64EEEEEENS_6half_tENS5_IJlSD_lEEESK_SL_NS4_8TiledMMAINS4_8MMA_AtomIJNS4_4SM904GMMA26MMA_64x128x16_F32F16F16_SSILNSP_5MajorE0ELSR_0ELNSP_7ScaleInE1ELSS_1EEEEEENS4_6LayoutINS5_IJSB_SD_SD_EEENS5_IJSD_NSA_ILi0EEESX_EEEEENS5_IJNS4_10UnderscoreES10_S10_EEEEENS4_23SM90_TMA_LOAD_MULTICASTENS4_14ComposedLayoutINS4_7SwizzleILi3ELi4ELi3EEENS4_18smem_ptr_flag_bitsILi16EEENSV_INS5_IJNSA_ILi8EEESI_EEENS5_IJSI_SD_EEEEEEEvNS4_8identityES13_S1D_vS1E_EENS_8epilogue10collective6detail29Sm90TmaWarpSpecializedAdapterINS1H_15DefaultEpilogueISK_SL_SL_NS1G_6thread17LinearCombinationISK_Li1EffLNS1L_9ScaleType4KindE0ELNS_15FloatRoundStyleE2ESK_EENS1_15EpilogueDefaultEEEEEvvEEEEvNT_6ParamsE)
        /*0014*/ 	.word	0x00000000


	//----- nvinfo : EIATTR_MIN_STACK_SIZE
	.align		4
.L_17:
        /*0018*/ 	.byte	0x04, 0x12
        /*001a*/ 	.short	(.L_19 - .L_18)
	.align		4
.L_18:
        /*001c*/ 	.word	index@(_ZN7cutlass13device_kernelINS_4gemm6kernel13GemmUniversalIN4cute5tupleIJiiiiEEENS1_10collective13CollectiveMmaINS1_34MainloopSm90TmaGmmaWarpSpecializedILi7ENS5_IJNS4_1CILi2EEENSA_ILi4EEENSA_ILi1EEEEEENS1_35KernelTmaWarpSpecializedCooperativeEEENS5_IJNSA_ILi128EEESH_NSA_ILi64EEEEEENS_6half_tENS5_IJlSD_lEEESK_SL_NS4_8TiledMMAINS4_8MMA_AtomIJNS4_4SM904GMMA26MMA_64x128x16_F32F16F16_SSILNSP_5MajorE0ELSR_0ELNSP_7ScaleInE1ELSS_1EEEEEENS4_6LayoutINS5_IJSB_SD_SD_EEENS5_IJSD_NSA_ILi0EEESX_EEEEENS5_IJNS4_10UnderscoreES10_S10_EEEEENS4_23SM90_TMA_LOAD_MULTICASTENS4_14ComposedLayoutINS4_7SwizzleILi3ELi4ELi3EEENS4_18smem_ptr_flag_bitsILi16EEENSV_INS5_IJNSA_ILi8EEESI_EEENS5_IJSI_SD_EEEEEEEvNS4_8identityES13_S1D_vS1E_EENS_8epilogue10collective6detail29Sm90TmaWarpSpecializedAdapterINS1H_15DefaultEpilogueISK_SL_SL_NS1G_6thread17LinearCombinationISK_Li1EffLNS1L_9ScaleType4KindE0ELNS_15FloatRoundStyleE2ESK_EENS1_15EpilogueDefaultEEEEEvvEEEEvNT_6ParamsE)
        /*0020*/ 	.word	0x00000000
.L_19:


//--------------------- .nv.compat                --------------------------
	.section	.nv.compat,"",@"SHT_CUDA_COMPAT_INFO"
	.align	4
        /*0000*/ 	.byte	0x02, 0x09, 0x01, 0x00, 0x02, 0x02, 0x04, 0x00, 0x02, 0x05, 0x05, 0x00, 0x03, 0x07, 0x01, 0x01
        /*0010*/ 	.byte	0x02, 0x03, 0x01, 0x00, 0x02, 0x06, 0x01, 0x00, 0x04, 0x0b, 0x08, 0x00, 0x00, 0x00, 0x00, 0x00
        /*0020*/ 	.byte	0x00, 0x00, 0x00, 0x00


//--------------------- .nv.info._ZN7cutlass13device_kernelINS_4gemm6kernel13GemmUniversalIN4cute5tupleIJiiiiEEENS1_10collective13CollectiveMmaINS1_34MainloopSm90TmaGmmaWarpSpecializedILi7ENS5_IJNS4_1CILi2EEENSA_ILi4EEENSA_ILi1EEEEEENS1_35KernelTmaWarpSpecializedCooperativeEEENS5_IJNSA_ILi128EEESH_NSA_ILi64EEEEEENS_6half_tENS5_IJlSD_lEEESK_SL_NS4_8TiledMMAINS4_8MMA_AtomIJNS4_4SM904GMMA26MMA_64x128x16_F32F16F16_SSILNSP_5MajorE0ELSR_0ELNSP_7ScaleInE1ELSS_1EEEEEENS4_6LayoutINS5_IJSB_SD_SD_EEENS5_IJSD_NSA_ILi0EEESX_EEEEENS5_IJNS4_10UnderscoreES10_S10_EEEEENS4_23SM90_TMA_LOAD_MULTICASTENS4_14ComposedLayoutINS4_7SwizzleILi3ELi4ELi3EEENS4_18smem_ptr_flag_bitsILi16EEENSV_INS5_IJNSA_ILi8EEESI_EEENS5_IJSI_SD_EEEEEEEvNS4_8identityES13_S1D_vS1E_EENS_8epilogue10collective6detail29Sm90TmaWarpSpecializedAdapterINS1H_15DefaultEpilogueISK_SL_SL_NS1G_6thread17LinearCombinationISK_Li1EffLNS1L_9ScaleType4KindE0ELNS_15FloatRoundStyleE2ESK_EENS1_15EpilogueDefaultEEEEEvvEEEEvNT_6ParamsE --------------------------
	.section	.nv.info._ZN7cutlass13device_kernelINS_4gemm6kernel13GemmUniversalIN4cute5tupleIJiiiiEEENS1_10collective13CollectiveMmaINS1_34MainloopSm90TmaGmmaWarpSpecializedILi7ENS5_IJNS4_1CILi2EEENSA_ILi4EEENSA_ILi1EEEEEENS1_35KernelTmaWarpSpecializedCooperativeEEENS5_IJNSA_ILi128EEESH_NSA_ILi64EEEEEENS_6half_tENS5_IJlSD_lEEESK_SL_NS4_8TiledMMAINS4_8MMA_AtomIJNS4_4SM904GMMA26MMA_64x128x16_F32F16F16_SSILNSP_5MajorE0ELSR_0ELNSP_7ScaleInE1ELSS_1EEEEEENS4_6LayoutINS5_IJSB_SD_SD_EEENS5_IJSD_NSA_ILi0EEESX_EEEEENS5_IJNS4_10UnderscoreES10_S10_EEEEENS4_23SM90_TMA_LOAD_MULTICASTENS4_14ComposedLayoutINS4_7SwizzleILi3ELi4ELi3EEENS4_18smem_ptr_flag_bitsILi16EEENSV_INS5_IJNSA_ILi8EEESI_EEENS5_IJSI_SD_EEEEEEEvNS4_8identityES13_S1D_vS1E_EENS_8epilogue10collective6detail29Sm90TmaWarpSpecializedAdapterINS1H_15DefaultEpilogueISK_SL_SL_NS1G_6thread17LinearCombinationISK_Li1EffLNS1L_9ScaleType4KindE0ELNS_15FloatRoundStyleE2ESK_EENS1_15EpilogueDefaultEEEEEvvEEEEvNT_6ParamsE,"",@"SHT_CUDA_INFO"
	.sectionflags	@""
	.align	4


	//----- nvinfo : EIATTR_CUDA_API_VERSION
	.align		4
        /*0000*/ 	.byte	0x04, 0x37
        /*0002*/ 	.short	(.L_21 - .L_20)
.L_20:
        /*0004*/ 	.word	0x00000082


	//----- nvinfo : EIATTR_KPARAM_INFO
	.align		4
.L_21:
        /*0008*/ 	.byte	0x04, 0x17
        /*000a*/ 	.short	(.L_23 - .L_22)
.L_22:
        /*000c*/ 	.word	0x00000000
        /*0010*/ 	.short	0x0000
        /*0012*/ 	.short	0x0070
        /*0014*/ 	.byte	0x00, 0xf0, 0x01, 0x10


	//----- nvinfo : EIATTR_SPARSE_MMA_MASK
	.align		4
.L_23:
        /*0018*/ 	.byte	0x03, 0x50
        /*001a*/ 	.short	0x0000


	//----- nvinfo : EIATTR_MAXREG_COUNT
	.align		4
        /*001c*/ 	.byte	0x03, 0x1b
        /*001e*/ 	.short	0x00a8


	//----- nvinfo : EIATTR_NUM_BARRIERS
	.align		4
        /*0020*/ 	.byte	0x02, 0x4c
        /*0022*/ 	.byte	0x01
	.zero		1


	//----- nvinfo : EIATTR_EXTERNS
	.align		4
        /*0024*/ 	.byte	0x04, 0x0f
        /*0026*/ 	.short	(.L_25 - .L_24)


	//   ....[0]....
	.align		4
.L_24:
        /*0028*/ 	.word	index@(__assertfail)


	//----- nvinfo : EIATTR_MERCURY_ISA_VERSION
	.align		4
.L_25:
        /*002c*/ 	.byte	0x03, 0x5f
        /*002e*/ 	.short	0x0101


	//----- nvinfo : EIATTR_INT_WARP_WIDE_INSTR_OFFSETS
	.align		4
        /*0030*/ 	.byte	0x04, 0x31
        /*0032*/ 	.short	(.L_27 - .L_26)


	//   ....[0]....
.L_26:
        /*0034*/ 	.word	0x000004e0


	//   ....[1]....
        /*0038*/ 	.word	0x00000510


	//   ....[2]....
        /*003c*/ 	.word	0x000006b0


	//----- nvinfo : EIATTR_COOP_GROUP_MASK_REGIDS
	.align		4
.L_27:
        /*0040*/ 	.byte	0x04, 0x29
        /*0042*/ 	.short	(.L_29 - .L_28)


	//   ....[0]....
.L_28:
        /*0044*/ 	.word	0xffffffff


	//   ....[1]....
        /*0048*/ 	.word	0xffffffff


	//   ....[2]....
        /*004c*/ 	.word	0xffffffff


	//   ....[3]....
        /*0050*/ 	.word	0xffffffff


	//   ....[4]....
        /*0054*/ 	.word	0xffffffff


	//   ....[5]....
        /*0058*/ 	.word	0xffffffff


	//----- nvinfo : EIATTR_COOP_GROUP_INSTR_OFFSETS
	.align		4
.L_29:
        /*005c*/ 	.byte	0x04, 0x28
        /*005e*/ 	.short	(.L_31 - .L_30)


	//   ....[0]....
.L_30:
        /*0060*/ 	.word	0x00000060


	//   ....[1]....
        /*0064*/ 	.word	0x00000070


	//   ....[2]....
        /*0068*/ 	.word	0x00000130


	//   ....[3]....
        /*006c*/ 	.word	0x00000330


	//   ....[4]....
        /*0070*/ 	.word	0x00000860


	//   ....[5]....
        /*0074*/ 	.word	0x000014e0


	//----- nvinfo : EIATTR_REG_RECONFIG
	.align		4
.L_31:
        /*0078*/ 	.byte	0x01, 0x54
	.zero		2


	//----- nvinfo : EIATTR_SYSCALL_OFFSETS
	.align		4
        /*007c*/ 	.byte	0x04, 0x46
        /*007e*/ 	.short	(.L_33 - .L_32)


	//   ....[0]....
.L_32:
        /*0080*/ 	.word	0x000016d0


	//----- nvinfo : EIATTR_MBARRIER_INSTR_OFFSETS
	.align		4
.L_33:
        /*0084*/ 	.byte	0x04, 0x39
        /*0086*/ 	.short	(.L_35 - .L_34)


	//   ....[0]....
.L_34:
        /*0088*/ 	.word	0x00000230
        /*008c*/ 	.word	0x000000ff
        /*0090*/ 	.word	0x00000000
        /*0094*/ 	.short	0x0100
        /*0096*/ 	.byte	0x08
	.zero		1


	//   ....[1]....
        /*0098*/ 	.word	0x00000240
        /*009c*/ 	.word	0x000000ff
        /*00a0*/ 	.word	0x00000038
        /*00a4*/ 	.short	0x0100
        /*00a6*/ 	.byte	0x08
	.zero		1


	//   ....[2]....
        /*00a8*/ 	.word	0x00000250
        /*00ac*/ 	.word	0x000000ff
        /*00b0*/ 	.word	0x00000008
        /*00b4*/ 	.short	0x0100
        /*00b6*/ 	.byte	0x08
	.zero		1


	//   ....[3]....
        /*00b8*/ 	.word	0x00000260
        /*00bc*/ 	.word	0x000000ff
        /*00c0*/ 	.word	0x00000040
        /*00c4*/ 	.short	0x0100
        /*00c6*/ 	.byte	0x08
	.zero		1


	//   ....[4]....
        /*00c8*/ 	.word	0x00000270
        /*00cc*/ 	.word	0x000000ff
        /*00d0*/ 	.word	0x00000010
        /*00d4*/ 	.short	0x0100
        /*00d6*/ 	.byte	0x08
	.zero		1


	//   ....[5]....
        /*00d8*/ 	.word	0x00000280
        /*00dc*/ 	.word	0x000000ff
        /*00e0*/ 	.word	0x00000048
        /*00e4*/ 	.short	0x0100
        /*00e6*/ 	.byte	0x08
	.zero		1


	//   ....[6]....
        /*00e8*/ 	.word	0x00000290
        /*00ec*/ 	.word	0x000000ff
        /*00f0*/ 	.word	0x00000018
        /*00f4*/ 	.short	0x0100
        /*00f6*/ 	.byte	0x08
	.zero		1


	//   ....[7]....
        /*00f8*/ 	.word	0x000002a0
        /*00fc*/ 	.word	0x000000ff
        /*0100*/ 	.word	0x00000050
        /*0104*/ 	.short	0x0100
        /*0106*/ 	.byte	0x08
	.zero		1


	//   ....[8]....
        /*0108*/ 	.word	0x000002b0
        /*010c*/ 	.word	0x000000ff
        /*0110*/ 	.word	0x00000020
        /*0114*/ 	.short	0x0100
        /*0116*/ 	.byte	0x08
	.zero		1


	//   ....[9]....
        /*0118*/ 	.word	0x000002c0
        /*011c*/ 	.word	0x000000ff
        /*0120*/ 	.word	0x00000058
        /*0124*/ 	.short	0x0100
        /*0126*/ 	.byte	0x08
	.zero		1


	//   ....[10]....
        /*0128*/ 	.word	0x000002d0
        /*012c*/ 	.word	0x000000ff
        /*0130*/ 	.word	0x00000028
        /*0134*/ 	.short	0x0100
        /*0136*/ 	.byte	0x08
	.zero		1


	//   ....[11]....
        /*0138*/ 	.word	0x000002e0
        /*013c*/ 	.word	0x000000ff
        /*0140*/ 	.word	0x00000060
        /*0144*/ 	.short	0x0100
        /*0146*/ 	.byte	0x08
	.zero		1


	//   ....[12]....
        /*0148*/ 	.word	0x000002f0
        /*014c*/ 	.word	0x000000ff
        /*0150*/ 	.word	0x00000030
        /*0154*/ 	.short	0x0100
        /*0156*/ 	.byte	0x08
	.zero		1


	//   ....[13]....
        /*0158*/ 	.word	0x00000300
        /*015c*/ 	.word	0x000000ff
        /*0160*/ 	.word	0x00000068
        /*0164*/ 	.short	0x0100
        /*0166*/ 	.byte	0x08
	.zero		1


	//   ....[14]....
        /*0168*/ 	.word	0x00000740
        /*016c*/ 	.word	0x000000ff
        /*0170*/ 	.word	0x00000080
        /*0174*/ 	.short	0x0100
        /*0176*/ 	.byte	0x06
	.zero		1


	//   ....[15]....
        /*0178*/ 	.word	0x000007e0
        /*017c*/ 	.word	0x000000ff
        /*0180*/ 	.word	0x00000088
        /*0184*/ 	.short	0x0100
        /*0186*/ 	.byte	0x06
	.zero		1


	//   ....[16]....
        /*0188*/ 	.word	0x00001790
        /*018c*/ 	.word	0x00000003
        /*0190*/ 	.word	0x00000000
        /*0194*/ 	.short	0x010a
        /*0196*/ 	.byte	0x3f
	.zero		1


	//   ....[17]....
        /*0198*/ 	.word	0x000017f0
        /*019c*/ 	.word	0x00000003
        /*01a0*/ 	.word	0x00000000
        /*01a4*/ 	.short	0x010a
        /*01a6*/ 	.byte	0x3f
	.zero		1


	//   ....[18]....
        /*01a8*/ 	.word	0x00001b70
        /*01ac*/ 	.word	0x00000005
        /*01b0*/ 	.word	0x00000000
        /*01b4*/ 	.short	0x010a
        /*01b6*/ 	.byte	0x3f
	.zero		1


	//   ....[19]....
        /*01b8*/ 	.word	0x00001bb0
        /*01bc*/ 	.word	0x00000005
        /*01c0*/ 	.word	0x00000000
        /*01c4*/ 	.short	0x010a
        /*01c6*/ 	.byte	0x3f
	.zero		1


	//   ....[20]....
        /*01c8*/ 	.word	0x00001e10
        /*01cc*/ 	.word	0x00000004
        /*01d0*/ 	.word	0x00000000
        /*01d4*/ 	.short	0x0101
        /*01d6*/ 	.byte	0x3f
	.zero		1


	//   ....[21]....
        /*01d8*/ 	.word	0x00002030
        /*01dc*/ 	.word	0x00000000
        /*01e0*/ 	.word	0x00000000
        /*01e4*/ 	.short	0x0101
        /*01e6*/ 	.byte	0x3f
	.zero		1


	//   ....[22]....
        /*01e8*/ 	.word	0x00007260
        /*01ec*/ 	.word	0x00000015
        /*01f0*/ 	.word	0x00000038
        /*01f4*/ 	.short	0x010a
        /*01f6*/ 	.byte	0x3f
	.zero		1


	//   ....[23]....
        /*01f8*/ 	.word	0x00007680
        /*01fc*/ 	.word	0x00000006
        /*0200*/ 	.word	0x00000088
        /*0204*/ 	.short	0x0101
        /*0206*/ 	.byte	0x3f
	.zero		1


	//   ....[24]....
        /*0208*/ 	.word	0x00007d80
        /*020c*/ 	.word	0x00000007
        /*0210*/ 	.word	0x00000000
        /*0214*/ 	.short	0x010a
        /*0216*/ 	.byte	0x3f
	.zero		1


	//   ....[25]....
        /*0218*/ 	.word	0x00007e00
        /*021c*/ 	.word	0x00000008
        /*0220*/ 	.word	0x00000000
        /*0224*/ 	.short	0x010a
        /*0226*/ 	.byte	0x3f
	.zero		1


	//   ....[26]....
        /*0228*/ 	.word	0x00007e90
        /*022c*/ 	.word	0x00000009
        /*0230*/ 	.word	0x00000000
        /*0234*/ 	.short	0x010a
        /*0236*/ 	.byte	0x3f
	.zero		1


	//   ....[27]....
        /*0238*/ 	.word	0x00007f20
        /*023c*/ 	.word	0x00000008
        /*0240*/ 	.word	0x00000000
        /*0244*/ 	.short	0x010a
        /*0246*/ 	.byte	0x3f
	.zero		1


	//   ....[28]....
        /*0248*/ 	.word	0x00007fb0
        /*024c*/ 	.word	0x00000009
        /*0250*/ 	.word	0x00000000
        /*0254*/ 	.short	0x010a
        /*0256*/ 	.byte	0x3f
	.zero		1


	//   ....[29]....
        /*0258*/ 	.word	0x00008040
        /*025c*/ 	.word	0x00000006
        /*0260*/ 	.word	0x00000000
        /*0264*/ 	.short	0x010a
        /*0266*/ 	.byte	0x3f
	.zero		1


	//   ....[30]....
        /*0268*/ 	.word	0x000080d0
        /*026c*/ 	.word	0x00000003
        /*0270*/ 	.word	0x00000000
        /*0274*/ 	.short	0x010a
        /*0276*/ 	.byte	0x3f
	.zero		1


	//   ....[31]....
        /*0278*/ 	.word	0x00008130
        /*027c*/ 	.word	0x00000003
        /*0280*/ 	.word	0x00000000
        /*0284*/ 	.short	0x010a
        /*0286*/ 	.byte	0x3f
	.zero		1


	//   ....[32]....
        /*0288*/ 	.word	0x00008180
        /*028c*/ 	.word	0x00000005
        /*0290*/ 	.word	0x00000000
        /*0294*/ 	.short	0x010a
        /*0296*/ 	.byte	0x3f
	.zero		1


	//   ....[33]....
        /*0298*/ 	.word	0x00008250
        /*029c*/ 	.word	0x00000015
        /*02a0*/ 	.word	0x00000038
        /*02a4*/ 	.short	0x010a
        /*02a6*/ 	.byte	0x3f
	.zero		1


	//   ....[34]....
        /*02a8*/ 	.word	0x00008320
        /*02ac*/ 	.word	0x00000007
        /*02b0*/ 	.word	0x00000000
        /*02b4*/ 	.short	0x010a
        /*02b6*/ 	.byte	0x3f
	.zero		1


	//   ....[35]....
        /*02b8*/ 	.word	0x00008370
        /*02bc*/ 	.word	0x00000008
        /*02c0*/ 	.word	0x00000000
        /*02c4*/ 	.short	0x010a
        /*02c6*/ 	.byte	0x3f
	.zero		1


	//   ....[36]....
        /*02c8*/ 	.word	0x000083c0
        /*02cc*/ 	.word	0x00000009
        /*02d0*/ 	.word	0x00000000
        /*02d4*/ 	.short	0x010a
        /*02d6*/ 	.byte	0x3f
	.zero		1


	//   ....[37]....
        /*02d8*/ 	.word	0x00008410
        /*02dc*/ 	.word	0x00000008
        /*02e0*/ 	.word	0x00000000
        /*02e4*/ 	.short	0x010a
        /*02e6*/ 	.byte	0x3f
	.zero		1


	//   ....[38]....
        /*02e8*/ 	.word	0x00008460
        /*02ec*/ 	.word	0x00000009
        /*02f0*/ 	.word	0x00000000
        /*02f4*/ 	.short	0x010a
        /*02f6*/ 	.byte	0x3f
	.zero		1


	//   ....[39]....
        /*02f8*/ 	.word	0x000084b0
        /*02fc*/ 	.word	0x00000006
        /*0300*/ 	.word	0x00000000
        /*0304*/ 	.short	0x010a
        /*0306*/ 	.byte	0x3f
	.zero		1


	//----- nvinfo : EIATTR_NUM_MBARRIERS
	.align		4
.L_35:
        /*0308*/ 	.byte	0x03, 0x38
        /*030a*/ 	.short	0x0010


	//----- nvinfo : EIATTR_EXIT_INSTR_OFFSETS
	.align		4
        /*030c*/ 	.byte	0x04, 0x1c
        /*030e*/ 	.short	(.L_37 - .L_36)


	//   ....[0]....
.L_36:
        /*0310*/ 	.word	0x00000a30


	//   ....[1]....
        /*0314*/ 	.word	0x00001240


	//   ....[2]....
        /*0318*/ 	.word	0x00006920


	//   ....[3]....
        /*031c*/ 	.word	0x00006e80


	//   ....[4]....
        /*0320*/ 	.word	0x00008120


	//----- nvinfo : EIATTR_MAX_THREADS
	.align		4
.L_37:
        /*0324*/ 	.byte	0x04, 0x05
        /*0326*/ 	.short	(.L_39 - .L_38)
.L_38:
        /*0328*/ 	.word	0x00000180
        /*032c*/ 	.word	0x00000001
        /*0330*/ 	.word	0x00000001


	//----- nvinfo : EIATTR_CRS_STACK_SIZE
	.align		4
.L_39:
        /*0334*/ 	.byte	0x04, 0x1e
        /*0336*/ 	.short	(.L_41 - .L_40)
.L_40:
        /*0338*/ 	.word	0x00000000


	//----- nvinfo : EIATTR_CBANK_PARAM_SIZE
	.align		4
.L_41:
        /*033c*/ 	.byte	0x03, 0x19
        /*033e*/ 	.short	0x0470


	//----- nvinfo : EIATTR_PARAM_CBANK
	.align		4
        /*0340*/ 	.byte	0x04, 0x0a
        /*0342*/ 	.short	(.L_43 - .L_42)
	.align		4
.L_42:
        /*0344*/ 	.word	index@(.nv.constant0._ZN7cutlass13device_kernelINS_4gemm6kernel13GemmUniversalIN4cute5tupleIJiiiiEEENS1_10collective13CollectiveMmaINS1_34MainloopSm90TmaGmmaWarpSpecializedILi7ENS5_IJNS4_1CILi2EEENSA_ILi4EEENSA_ILi1EEEEEENS1_35KernelTmaWarpSpecializedCooperativeEEENS5_IJNSA_ILi128EEESH_NSA_ILi64EEEEEENS_6half_tENS5_IJlSD_lEEESK_SL_NS4_8TiledMMAINS4_8MMA_AtomIJNS4_4SM904GMMA26MMA_64x128x16_F32F16F16_SSILNSP_5MajorE0ELSR_0ELNSP_7ScaleInE1ELSS_1EEEEEENS4_6LayoutINS5_IJSB_SD_SD_EEENS5_IJSD_NSA_ILi0EEESX_EEEEENS5_IJNS4_10UnderscoreES10_S10_EEEEENS4_23SM90_TMA_LOAD_MULTICASTENS4_14ComposedLayoutINS4_7SwizzleILi3ELi4ELi3EEENS4_18smem_ptr_flag_bitsILi16EEENSV_INS5_IJNSA_ILi8EEESI_EEENS5_IJSI_SD_EEEEEEEvNS4_8identityES13_S1D_vS1E_EENS_8epilogue10collective6detail29Sm90TmaWarpSpecializedAdapterINS1H_15DefaultEpilogueISK_SL_SL_NS1G_6thread17LinearCombinationISK_Li1EffLNS1L_9ScaleType4KindE0ELNS_15FloatRoundStyleE2ESK_EENS1_15EpilogueDefaultEEEEEvvEEEEvNT_6ParamsE)
        /*0348*/ 	.short	0x0210
        /*034a*/ 	.short	0x0470


	//----- nvinfo : EIATTR_SW_WAR
	.align		4
.L_43:
        /*034c*/ 	.byte	0x04, 0x36
        /*034e*/ 	.short	(.L_45 - .L_44)
.L_44:
        /*0350*/ 	.word	0x00000008
.L_45:


//--------------------- .nv.callgraph             --------------------------
	.section	.nv.callgraph,"",@"SHT_CUDA_CALLGRAPH"
	.align	4
	.sectionentsize	8
	.align		4
        /*0000*/ 	.word	0x00000000
	.align		4
        /*0004*/ 	.word	0xffffffff
	.align		4
        /*0008*/ 	.word	index@(_ZN7cutlass13device_kernelINS_4gemm6kernel13GemmUniversalIN4cute5tupleIJiiiiEEENS1_10collective13CollectiveMmaINS1_34MainloopSm90TmaGmmaWarpSpecializedILi7ENS5_IJNS4_1CILi2EEENSA_ILi4EEENSA_ILi1EEEEEENS1_35KernelTmaWarpSpecializedCooperativeEEENS5_IJNSA_ILi128EEESH_NSA_ILi64EEEEEENS_6half_tENS5_IJlSD_lEEESK_SL_NS4_8TiledMMAINS4_8MMA_AtomIJNS4_4SM904GMMA26MMA_64x128x16_F32F16F16_SSILNSP_5MajorE0ELSR_0ELNSP_7ScaleInE1ELSS_1EEEEEENS4_6LayoutINS5_IJSB_SD_SD_EEENS5_IJSD_NSA_ILi0EEESX_EEEEENS5_IJNS4_10UnderscoreES10_S10_EEEEENS4_23SM90_TMA_LOAD_MULTICASTENS4_14ComposedLayoutINS4_7SwizzleILi3ELi4ELi3EEENS4_18smem_ptr_flag_bitsILi16EEENSV_INS5_IJNSA_ILi8EEESI_EEENS5_IJSI_SD_EEEEEEEvNS4_8identityES13_S1D_vS1E_EENS_8epilogue10collective6detail29Sm90TmaWarpSpecializedAdapterINS1H_15DefaultEpilogueISK_SL_SL_NS1G_6thread17LinearCombinationISK_Li1EffLNS1L_9ScaleType4KindE0ELNS_15FloatRoundStyleE2ESK_EENS1_15EpilogueDefaultEEEEEvvEEEEvNT_6ParamsE)
	.align		4
        /*000c*/ 	.word	index@(__assertfail)
	.align		4
        /*0010*/ 	.word	0x00000000
	.align		4
        /*0014*/ 	.word	0xfffffffe
	.align		4
        /*0018*/ 	.word	0x00000000
	.align		4
        /*001c*/ 	.word	0xfffffffd
	.align		4
        /*0020*/ 	.word	0x00000000
	.align		4
        /*0024*/ 	.word	0xfffffffc


//--------------------- .nv.constant4             --------------------------
	.section	.nv.constant4,"a",@progbits
	.align	8
	.align		8
.nv.constant4:
        /*0000*/ 	.dword	__assertfail
	.align		8
        /*0008*/ 	.dword	__unnamed_1
	.align		8
        /*0010*/ 	.dword	_ZN40_INTERNAL_e89a6db2_4_k_cu_0b196ef5_216014cuda3std3__45__cpo5beginE
	.align		8
        /*0018*/ 	.dword	_ZN40_INTERNAL_e89a6db2_4_k_cu_0b196ef5_216014cuda3std3__45__cpo3endE
	.align		8
        /*0020*/ 	.dword	_ZN40_INTERNAL_e89a6db2_4_k_cu_0b196ef5_216014cuda3std3__45__cpo6cbeginE
	.align		8
        /*0028*/ 	.dword	_ZN40_INTERNAL_e89a6db2_4_k_cu_0b196ef5_216014cuda3std3__45__cpo4cendE
	.align		8
        /*0030*/ 	.dword	_ZN40_INTERNAL_e89a6db2_4_k_cu_0b196ef5_216014cuda3std3__442_GLOBAL__N__e89a6db2_4_k_cu_0b196ef5_216016ignoreE
	.align		8
        /*0038*/ 	.dword	_ZN40_INTERNAL_e89a6db2_4_k_cu_0b196ef5_216014cuda3std3__419piecewise_constructE
	.align		8
        /*0040*/ 	.dword	_ZN40_INTERNAL_e89a6db2_4_k_cu_0b196ef5_216014cuda3std3__48in_placeE
	.align		8
        /*0048*/ 	.dword	_ZN40_INTERNAL_e89a6db2_4_k_cu_0b196ef5_216014cuda3std6ranges3__45__cpo4swapE
	.align		8
        /*0050*/ 	.dword	_ZN40_INTERNAL_e89a6db2_4_k_cu_0b196ef5_216014cuda3std6ranges3__45__cpo9iter_moveE
	.align		8
        /*0058*/ 	.dword	_ZN40_INTERNAL_e89a6db2_4_k_cu_0b196ef5_216014cute7productE
	.align		8
        /*0060*/ 	.dword	_ZN40_INTERNAL_e89a6db2_4_k_cu_0b196ef5_216014cute1_E
	.align		8
        /*0068*/ 	.dword	$str$22
	.align		8
        /*0070*/ 	.dword	$str$23


//--------------------- .text._ZN7cutlass13device_kernelINS_4gemm6kernel13GemmUniversalIN4cute5tupleIJiiiiEEENS1_10collective13CollectiveMmaINS1_34MainloopSm90TmaGmmaWarpSpecializedILi7ENS5_IJNS4_1CILi2EEENSA_ILi4EEENSA_ILi1EEEEEENS1_35KernelTmaWarpSpecializedCooperativeEEENS5_IJNSA_ILi128EEESH_NSA_ILi64EEEEEENS_6half_tENS5_IJlSD_lEEESK_SL_NS4_8TiledMMAINS4_8MMA_AtomIJNS4_4SM904GMMA26MMA_64x128x16_F32F16F16_SSILNSP_5MajorE0ELSR_0ELNSP_7ScaleInE1ELSS_1EEEEEENS4_6LayoutINS5_IJSB_SD_SD_EEENS5_IJSD_NSA_ILi0EEESX_EEEEENS5_IJNS4_10UnderscoreES10_S10_EEEEENS4_23SM90_TMA_LOAD_MULTICASTENS4_14ComposedLayoutINS4_7SwizzleILi3ELi4ELi3EEENS4_18smem_ptr_flag_bitsILi16EEENSV_INS5_IJNSA_ILi8EEESI_EEENS5_IJSI_SD_EEEEEEEvNS4_8identityES13_S1D_vS1E_EENS_8epilogue10collective6detail29Sm90TmaWarpSpecializedAdapterINS1H_15DefaultEpilogueISK_SL_SL_NS1G_6thread17LinearCombinationISK_Li1EffLNS1L_9ScaleType4KindE0ELNS_15FloatRoundStyleE2ESK_EENS1_15EpilogueDefaultEEEEEvvEEEEvNT_6ParamsE --------------------------
	.section	.text._ZN7cutlass13device_kernelINS_4gemm6kernel13GemmUniversalIN4cute5tupleIJiiiiEEENS1_10collective13CollectiveMmaINS1_34MainloopSm90TmaGmmaWarpSpecializedILi7ENS5_IJNS4_1CILi2EEENSA_ILi4EEENSA_ILi1EEEEEENS1_35KernelTmaWarpSpecializedCooperativeEEENS5_IJNSA_ILi128EEESH_NSA_ILi64EEEEEENS_6half_tENS5_IJlSD_lEEESK_SL_NS4_8TiledMMAINS4_8MMA_AtomIJNS4_4SM904GMMA26MMA_64x128x16_F32F16F16_SSILNSP_5MajorE0ELSR_0ELNSP_7ScaleInE1ELSS_1EEEEEENS4_6LayoutINS5_IJSB_SD_SD_EEENS5_IJSD_NSA_ILi0EEESX_EEEEENS5_IJNS4_10UnderscoreES10_S10_EEEEENS4_23SM90_TMA_LOAD_MULTICASTENS4_14ComposedLayoutINS4_7SwizzleILi3ELi4ELi3EEENS4_18smem_ptr_flag_bitsILi16EEENSV_INS5_IJNSA_ILi8EEESI_EEENS5_IJSI_SD_EEEEEEEvNS4_8identityES13_S1D_vS1E_EENS_8epilogue10collective6detail29Sm90TmaWarpSpecializedAdapterINS1H_15DefaultEpilogueISK_SL_SL_NS1G_6thread17LinearCombinationISK_Li1EffLNS1L_9ScaleType4KindE0ELNS_15FloatRoundStyleE2ESK_EENS1_15EpilogueDefaultEEEEEvvEEEEvNT_6ParamsE,"ax",@progbits
	.align	128
.text._ZN7cutlass13device_kernelINS_4gemm6kernel13GemmUniversalIN4cute5tupleIJiiiiEEENS1_10collective13CollectiveMmaINS1_34MainloopSm90TmaGmmaWarpSpecializedILi7ENS5_IJNS4_1CILi2EEENSA_ILi4EEENSA_ILi1EEEEEENS1_35KernelTmaWarpSpecializedCooperativeEEENS5_IJNSA_ILi128EEESH_NSA_ILi64EEEEEENS_6half_tENS5_IJlSD_lEEESK_SL_NS4_8TiledMMAINS4_8MMA_AtomIJNS4_4SM904GMMA26MMA_64x128x16_F32F16F16_SSILNSP_5MajorE0ELSR_0ELNSP_7ScaleInE1ELSS_1EEEEEENS4_6LayoutINS5_IJSB_SD_SD_EEENS5_IJSD_NSA_ILi0EEESX_EEEEENS5_IJNS4_10UnderscoreES10_S10_EEEEENS4_23SM90_TMA_LOAD_MULTICASTENS4_14ComposedLayoutINS4_7SwizzleILi3ELi4ELi3EEENS4_18smem_ptr_flag_bitsILi16EEENSV_INS5_IJNSA_ILi8EEESI_EEENS5_IJSI_SD_EEEEEEEvNS4_8identityES13_S1D_vS1E_EENS_8epilogue10collective6detail29Sm90TmaWarpSpecializedAdapterINS1H_15DefaultEpilogueISK_SL_SL_NS1G_6thread17LinearCombinationISK_Li1EffLNS1L_9ScaleType4KindE0ELNS_15FloatRoundStyleE2ESK_EENS1_15EpilogueDefaultEEEEEvvEEEEvNT_6ParamsE:
        .type           _ZN7cutlass13device_kernelINS_4gemm6kernel13GemmUniversalIN4cute5tupleIJiiiiEEENS1_10collective13CollectiveMmaINS1_34MainloopSm90TmaGmmaWarpSpecializedILi7ENS5_IJNS4_1CILi2EEENSA_ILi4EEENSA_ILi1EEEEEENS1_35KernelTmaWarpSpecializedCooperativeEEENS5_IJNSA_ILi128EEESH_NSA_ILi64EEEEEENS_6half_tENS5_IJlSD_lEEESK_SL_NS4_8TiledMMAINS4_8MMA_AtomIJNS4_4SM904GMMA26MMA_64x128x16_F32F16F16_SSILNSP_5MajorE0ELSR_0ELNSP_7ScaleInE1ELSS_1EEEEEENS4_6LayoutINS5_IJSB_SD_SD_EEENS5_IJSD_NSA_ILi0EEESX_EEEEENS5_IJNS4_10UnderscoreES10_S10_EEEEENS4_23SM90_TMA_LOAD_MULTICASTENS4_14ComposedLayoutINS4_7SwizzleILi3ELi4ELi3EEENS4_18smem_ptr_flag_bitsILi16EEENSV_INS5_IJNSA_ILi8EEESI_EEENS5_IJSI_SD_EEEEEEEvNS4_8identityES13_S1D_vS1E_EENS_8epilogue10collective6detail29Sm90TmaWarpSpecializedAdapterINS1H_15DefaultEpilogueISK_SL_SL_NS1G_6thread17LinearCombinationISK_Li1EffLNS1L_9ScaleType4KindE0ELNS_15FloatRoundStyleE2ESK_EENS1_15EpilogueDefaultEEEEEvvEEEEvNT_6ParamsE,@function
        .size           _ZN7cutlass13device_kernelINS_4gemm6kernel13GemmUniversalIN4cute5tupleIJiiiiEEENS1_10collective13CollectiveMmaINS1_34MainloopSm90TmaGmmaWarpSpecializedILi7ENS5_IJNS4_1CILi2EEENSA_ILi4EEENSA_ILi1EEEEEENS1_35KernelTmaWarpSpecializedCooperativeEEENS5_IJNSA_ILi128EEESH_NSA_ILi64EEEEEENS_6half_tENS5_IJlSD_lEEESK_SL_NS4_8TiledMMAINS4_8MMA_AtomIJNS4_4SM904GMMA26MMA_64x128x16_F32F16F16_SSILNSP_5MajorE0ELSR_0ELNSP_7ScaleInE1ELSS_1EEEEEENS4_6LayoutINS5_IJSB_SD_SD_EEENS5_IJSD_NSA_ILi0EEESX_EEEEENS5_IJNS4_10UnderscoreES10_S10_EEEEENS4_23SM90_TMA_LOAD_MULTICASTENS4_14ComposedLayoutINS4_7SwizzleILi3ELi4ELi3EEENS4_18smem_ptr_flag_bitsILi16EEENSV_INS5_IJNSA_ILi8EEESI_EEENS5_IJSI_SD_EEEEEEEvNS4_8identityES13_S1D_vS1E_EENS_8epilogue10collective6detail29Sm90TmaWarpSpecializedAdapterINS1H_15DefaultEpilogueISK_SL_SL_NS1G_6thread17LinearCombinationISK_Li1EffLNS1L_9ScaleType4KindE0ELNS_15FloatRoundStyleE2ESK_EENS1_15EpilogueDefaultEEEEEvvEEEEvNT_6ParamsE,(.L_x_205 - _ZN7cutlass13device_kernelINS_4gemm6kernel13GemmUniversalIN4cute5tupleIJiiiiEEENS1_10collective13CollectiveMmaINS1_34MainloopSm90TmaGmmaWarpSpecializedILi7ENS5_IJNS4_1CILi2EEENSA_ILi4EEENSA_ILi1EEEEEENS1_35KernelTmaWarpSpecializedCooperativeEEENS5_IJNSA_ILi128EEESH_NSA_ILi64EEEEEENS_6half_tENS5_IJlSD_lEEESK_SL_NS4_8TiledMMAINS4_8MMA_AtomIJNS4_4SM904GMMA26MMA_64x128x16_F32F16F16_SSILNSP_5MajorE0ELSR_0ELNSP_7ScaleInE1ELSS_1EEEEEENS4_6LayoutINS5_IJSB_SD_SD_EEENS5_IJSD_NSA_ILi0EEESX_EEEEENS5_IJNS4_10UnderscoreES10_S10_EEEEENS4_23SM90_TMA_LOAD_MULTICASTENS4_14ComposedLayoutINS4_7SwizzleILi3ELi4ELi3EEENS4_18smem_ptr_flag_bitsILi16EEENSV_INS5_IJNSA_ILi8EEESI_EEENS5_IJSI_SD_EEEEEEEvNS4_8identityES13_S1D_vS1E_EENS_8epilogue10collective6detail29Sm90TmaWarpSpecializedAdapterINS1H_15DefaultEpilogueISK_SL_SL_NS1G_6thread17LinearCombinationISK_Li1EffLNS1L_9ScaleType4KindE0ELNS_15FloatRoundStyleE2ESK_EENS1_15EpilogueDefaultEEEEEvvEEEEvNT_6ParamsE)
        .other          _ZN7cutlass13device_kernelINS_4gemm6kernel13GemmUniversalIN4cute5tupleIJiiiiEEENS1_10collective13CollectiveMmaINS1_34MainloopSm90TmaGmmaWarpSpecializedILi7ENS5_IJNS4_1CILi2EEENSA_ILi4EEENSA_ILi1EEEEEENS1_35KernelTmaWarpSpecializedCooperativeEEENS5_IJNSA_ILi128EEESH_NSA_ILi64EEEEEENS_6half_tENS5_IJlSD_lEEESK_SL_NS4_8TiledMMAINS4_8MMA_AtomIJNS4_4SM904GMMA26MMA_64x128x16_F32F16F16_SSILNSP_5MajorE0ELSR_0ELNSP_7ScaleInE1ELSS_1EEEEEENS4_6LayoutINS5_IJSB_SD_SD_EEENS5_IJSD_NSA_ILi0EEESX_EEEEENS5_IJNS4_10UnderscoreES10_S10_EEEEENS4_23SM90_TMA_LOAD_MULTICASTENS4_14ComposedLayoutINS4_7SwizzleILi3ELi4ELi3EEENS4_18smem_ptr_flag_bitsILi16EEENSV_INS5_IJNSA_ILi8EEESI_EEENS5_IJSI_SD_EEEEEEEvNS4_8identityES13_S1D_vS1E_EENS_8epilogue10collective6detail29Sm90TmaWarpSpecializedAdapterINS1H_15DefaultEpilogueISK_SL_SL_NS1G_6thread17LinearCombinationISK_Li1EffLNS1L_9ScaleType4KindE0ELNS_15FloatRoundStyleE2ESK_EENS1_15EpilogueDefaultEEEEEvvEEEEvNT_6ParamsE,@"STO_CUDA_ENTRY STV_DEFAULT"
_ZN7cutlass13device_kernelINS_4gemm6kernel13GemmUniversalIN4cute5tupleIJiiiiEEENS1_10collective13CollectiveMmaINS1_34MainloopSm90TmaGmmaWarpSpecializedILi7ENS5_IJNS4_1CILi2EEENSA_ILi4EEENSA_ILi1EEEEEENS1_35KernelTmaWarpSpecializedCooperativeEEENS5_IJNSA_ILi128EEESH_NSA_ILi64EEEEEENS_6half_tENS5_IJlSD_lEEESK_SL_NS4_8TiledMMAINS4_8MMA_AtomIJNS4_4SM904GMMA26MMA_64x128x16_F32F16F16_SSILNSP_5MajorE0ELSR_0ELNSP_7ScaleInE1ELSS_1EEEEEENS4_6LayoutINS5_IJSB_SD_SD_EEENS5_IJSD_NSA_ILi0EEESX_EEEEENS5_IJNS4_10UnderscoreES10_S10_EEEEENS4_23SM90_TMA_LOAD_MULTICASTENS4_14ComposedLayoutINS4_7SwizzleILi3ELi4ELi3EEENS4_18smem_ptr_flag_bitsILi16EEENSV_INS5_IJNSA_ILi8EEESI_EEENS5_IJSI_SD_EEEEEEEvNS4_8identityES13_S1D_vS1E_EENS_8epilogue10collective6detail29Sm90TmaWarpSpecializedAdapterINS1H_15DefaultEpilogueISK_SL_SL_NS1G_6thread17LinearCombinationISK_Li1EffLNS1L_9ScaleType4KindE0ELNS_15FloatRoundStyleE2ESK_EENS1_15EpilogueDefaultEEEEEvvEEEEvNT_6ParamsE:
[----:B------:R-:W0:Y:S01]  /*0000*/  LDC R1, c[0x0][0x28] ;  /* 0x00000a00ff017b82 */ /* 0x000e220000000800 */
[----:B------:R-:W1:Y:S01]  /*0010*/  S2R R95, SR_TID.X ;  /* 0x00000000005f7919 */ /* 0x000e620000002100 */
[----:B------:R-:W-:Y:S01]  /*0020*/  ELECT P0, URZ, PT ;  /* 0x00000000003f782f */ /* 0x000fe20003800000 */
[----:B------:R-:W-:Y:S01]  /*0030*/  BSSY B0, `(.L_x_0) ;  /* 0x000000f000007945 */ /* 0x000fe20003800000 */
[--C-:B-1----:R-:W-:Y:S02]  /*0040*/  SHF.R.U32.HI R0, RZ, 0x5, R95.reuse ;  /* 0x00000005ff007819 */ /* 0x102fe4000001165f */
[----:B------:R-:W-:-:S03]  /*0050*/  SHF.R.U32.HI R7, RZ, 0x7, R95 ;  /* 0x00000007ff077819 */ /* 0x000fc6000001165f */
[----:B------:R-:W1:Y:S04]  /*0060*/  SHFL.IDX PT, R3, R0, RZ, 0x1f ;  /* 0x00001fff00037589 */ /* 0x000e6800000e0000 */
[----:B------:R2:W3:Y:S01]  /*0070*/  SHFL.IDX PT, R2, R7, RZ, 0x1f ;  /* 0x00001fff07027589 */ /* 0x0004e200000e0000 */
[----:B-1----:R-:W-:-:S13]  /*0080*/  ISETP.NE.OR P0, PT, R3, RZ, !P0 ;  /* 0x000000ff0300720c */ /* 0x002fda0004705670 */
[----:B0-23--:R-:W-:Y:S05]  /*0090*/  @P0 BRA `(.L_x_1) ;  /* 0x0000000000200947 */ /* 0x00dfea0003800000 */
[----:B------:R-:W-:Y:S02]  /*00a0*/  ULDC.64 UR4, c[0x0][0x198] ;  /* 0x0000660000047ab9 */ /* 0x000fe40000000a00 */
[----:B------:R-:W-:Y:S02]  /*00b0*/  UIADD3 UR6, UP0, UR4, 0xf0, URZ ;  /* 0x000000f004067890 */ /* 0x000fe4000ff1e03f */
[----:B------:R-:W-:Y:S02]  /*00c0*/  UIADD3 UR4, UP1, UR4, 0x1f0, URZ ;  /* 0x000001f004047890 */ /* 0x000fe4000ff3e03f */
[----:B------:R-:W-:Y:S02]  /*00d0*/  UIADD3.X UR7, URZ, UR5, URZ, UP0, !UPT ;  /* 0x000000053f077290 */ /* 0x000fe400087fe43f */
[----:B------:R-:W-:-:S07]  /*00e0*/  UIADD3.X UR5, URZ, UR5, URZ, UP1, !UPT ;  /* 0x000000053f057290 */ /* 0x000fce0008ffe43f */
[----:B------:R0:W-:Y:S02]  /*00f0*/  UTMACCTL.PF [UR6] ;  /* 0x00000000060079b9 */ /* 0x0001e40008040000 */
[----:B------:R0:W-:Y:S02]  /*0100*/  UTMACCTL.PF [UR4] ;  /* 0x00000000040079b9 */ /* 0x0001e40008040000 */
[----:B0-----:R-:W-:Y:S01]  /*0110*/  NOP ;  /* 0x0000000000007918 */ /* 0x001fe20000000000 */
.L_x_1:
[----:B------:R-:W-:Y:S05]  /*0120*/  BSYNC B0 ;  /* 0x0000000000007941 */ /* 0x000fea0003800000 */
.L_x_0:
[----:B------:R-:W0:Y:S02]  /*0130*/  SHFL.IDX PT, R5, R0, RZ, 0x1f ;  /* 0x00001fff00057589 */ /* 0x000e2400000e0000 */
[----:B0-----:R-:W-:-:S13]  /*0140*/  ISETP.NE.AND P0, PT, R5, RZ, PT ;  /* 0x000000ff0500720c */ /* 0x001fda0003f05270 */
[----:B------:R-:W-:Y:S05]  /*0150*/  @P0 BRA `(.L_x_2) ;  /* 0x0000000000700947 */ /* 0x000fea0003800000 */
[----:B------:R-:W0:Y:S01]  /*0160*/  S2UR UR8, SR_CgaCtaId ;  /* 0x00000000000879c3 */ /* 0x000e220000008800 */
[----:B------:R-:W-:Y:S01]  /*0170*/  UMOV UR4, 0x400 ;  /* 0x0000040000047882 */ /* 0x000fe20000000000 */
[----:B------:R-:W-:Y:S01]  /*0180*/  UMOV UR5, 0x1 ;  /* 0x0000000100057882 */ /* 0x000fe20000000000 */
[----:B------:R-:W-:Y:S01]  /*0190*/  UMOV UR6, 0xa ;  /* 0x0000000a00067882 */ /* 0x000fe20000000000 */
[----:B------:R-:W-:Y:S01]  /*01a0*/  ELECT P0, URZ, PT ;  /* 0x00000000003f782f */ /* 0x000fe20003800000 */
[----:B------:R-:W-:-:S04]  /*01b0*/  UIADD3 UR6, -UR6, 0x100000, URZ ;  /* 0x0010000006067890 */ /* 0x000fc8000fffe13f */
[----:B------:R-:W-:Y:S02]  /*01c0*/  USHF.L.U32 UR7, UR6, 0xb, URZ ;  /* 0x0000000b06077899 */ /* 0x000fe4000800063f */
[----:B------:R-:W-:Y:S02]  /*01d0*/  USHF.L.U32 UR6, UR6, 0x1, URZ ;  /* 0x0000000106067899 */ /* 0x000fe4000800063f */
[----:B0-----:R-:W-:Y:S02]  /*01e0*/  ULEA UR8, UR8, UR4, 0x18 ;  /* 0x0000000408087291 */ /* 0x001fe4000f8ec03f */
[----:B------:R-:W-:-:S04]  /*01f0*/  UIADD3 UR4, -UR5, 0x100000, URZ ;  /* 0x0010000005047890 */ /* 0x000fc8000fffe13f */
[----:B------:R-:W-:Y:S02]  /*0200*/  USHF.L.U32 UR5, UR4, 0xb, URZ ;  /* 0x0000000b04057899 */ /* 0x000fe4000800063f */
[----:B------:R-:W-:Y:S01]  /*0210*/  USHF.L.U32 UR4, UR4, 0x1, URZ ;  /* 0x0000000104047899 */ /* 0x000fe2000800063f */
[----:B------:R-:W0:Y:S11]  /*0220*/  FENCE.VIEW.ASYNC.S ;  /* 0x00000000000073c6 */ /* 0x000e360000000000 */
[----:B0-----:R0:W1:Y:S01]  /*0230*/  SYNCS.EXCH.64 URZ, [UR8], UR4 ;  /* 0x00000004083f75b2 */ /* 0x0010620008000100 */
[----:B------:R0:W2:Y:S01]  /*0240*/  SYNCS.EXCH.64 URZ, [UR8+0x38], UR6 ;  /* 0x00003806083f75b2 */ /* 0x0000a20008000100 */
[----:B------:R0:W3:Y:S01]  /*0250*/  SYNCS.EXCH.64 URZ, [UR8+0x8], UR4 ;  /* 0x00000804083f75b2 */ /* 0x0000e20008000100 */
[----:B------:R0:W4:Y:S01]  /*0260*/  SYNCS.EXCH.64 URZ, [UR8+0x40], UR6 ;  /* 0x00004006083f75b2 */ /* 0x0001220008000100 */
[----:B------:R0:W0:Y:S01]  /*0270*/  SYNCS.EXCH.64 URZ, [UR8+0x10], UR4 ;  /* 0x00001004083f75b2 */ /* 0x0000220008000100 */
        /* <DEDUP_REMOVED lines=9> */
[----:B------:R-:W-:Y:S01]  /*0310*/  NOP ;  /* 0x0000000000007918 */ /* 0x000fe20000000000 */
.L_x_2:
[----:B------:R-:W-:Y:S01]  /*0320*/  SHF.R.S32.HI R4, RZ, 0x1f, R95 ;  /* 0x0000001fff047819 */ /* 0x000fe2000001145f */
[----:B------:R-:W5:Y:S01]  /*0330*/  SHFL.IDX PT, R0, R0, RZ, 0x1f ;  /* 0x00001fff00007589 */ /* 0x000f6200000e0000 */
[----:B0-----:R-:W0:Y:S01]  /*0340*/  S2UR UR8, SR_CTAID.X ;  /* 0x00000000000879c3 */ /* 0x001e220000002500 */
[----:B------:R-:W-:Y:S02]  /*0350*/  ELECT P0, URZ, PT ;  /* 0x00000000003f782f */ /* 0x000fe40003800000 */
[----:B------:R-:W-:Y:S01]  /*0360*/  LEA.HI R4, R4, R95, RZ, 0x7 ;  /* 0x0000005f04047211 */ /* 0x000fe200078f38ff */
[----:B------:R-:W-:Y:S01]  /*0370*/  ULDC UR4, c[0x0][0x150] ;  /* 0x0000540000047ab9 */ /* 0x000fe20000000800 */
[----:B------:R-:W-:Y:S01]  /*0380*/  SHF.R.S32.HI R6, RZ, 0x1f, R5 ;  /* 0x0000001fff067819 */ /* 0x000fe20000011405 */
[----:B------:R-:W-:Y:S01]  /*0390*/  NOP ;  /* 0x0000000000007918 */ /* 0x000fe20000000000 */
[----:B------:R-:W-:Y:S01]  /*03a0*/  LOP3.LUT R4, R4, 0xffffff80, RZ, 0xc0, !PT ;  /* 0xffffff8004047812 */ /* 0x000fe200078ec0ff */
[----:B------:R-:W-:Y:S01]  /*03b0*/  NOP ;  /* 0x0000000000007918 */ /* 0x000fe20000000000 */
[----:B------:R-:W-:Y:S01]  /*03c0*/  LEA.HI R6, R6, R5, RZ, 0x2 ;  /* 0x0000000506067211 */ /* 0x000fe200078f10ff */
[----:B------:R-:W1:Y:S01]  /*03d0*/  LDC R11, c[0x0][0x144] ;  /* 0x00005100ff0b7b82 */ /* 0x000e620000000800 */
[----:B------:R-:W-:Y:S01]  /*03e0*/  IMAD.MOV.U32 R22, RZ, RZ, 0x1 ;  /* 0x00000001ff167424 */ /* 0x000fe200078e00ff */
[----:B------:R-:W-:Y:S01]  /*03f0*/  ISETP.NE.AND P3, PT, R2, RZ, PT ;  /* 0x000000ff0200720c */ /* 0x000fe20003f65270 */
[----:B------:R-:W-:Y:S01]  /*0400*/  IMAD.IADD R8, R95, 0x1, -R4 ;  /* 0x000000015f087824 */ /* 0x000fe200078e0a04 */
[----:B------:R-:W-:Y:S01]  /*0410*/  LOP3.LUT R6, R6, 0x3ffffffc, RZ, 0xc0, !PT ;  /* 0x3ffffffc06067812 */ /* 0x000fe200078ec0ff */
[----:B------:R-:W2:Y:S03]  /*0420*/  S2R R4, SR_CTAID.Y ;  /* 0x0000000000047919 */ /* 0x000ea60000002600 */
[----:B------:R-:W-:Y:S01]  /*0430*/  SHF.R.S32.HI R9, RZ, 0x1f, R8 ;  /* 0x0000001fff097819 */ /* 0x000fe20000011408 */
[----:B------:R-:W-:Y:S01]  /*0440*/  IMAD.IADD R6, R5, 0x1, -R6 ;  /* 0x0000000105067824 */ /* 0x000fe200078e0a06 */
[----:B------:R-:W3:Y:S02]  /*0450*/  LDC R13, c[0x0][0x140] ;  /* 0x00005000ff0d7b82 */ /* 0x000ee40000000800 */
[----:B------:R-:W-:-:S02]  /*0460*/  LEA.HI R9, R9, R8, RZ, 0x3 ;  /* 0x0000000809097211 */ /* 0x000fc400078f18ff */
[----:B-----5:R-:W-:Y:S02]  /*0470*/  ISETP.NE.OR P0, PT, R0, RZ, !P0 ;  /* 0x000000ff0000720c */ /* 0x020fe40004705670 */
[--C-:B------:R-:W-:Y:S02]  /*0480*/  SHF.R.S32.HI R0, RZ, 0x3, R9.reuse ;  /* 0x00000003ff007819 */ /* 0x100fe40000011409 */
[----:B0-----:R-:W-:Y:S02]  /*0490*/  I2FP.F32.U32 R10, UR8 ;  /* 0x00000008000a7c45 */ /* 0x001fe40008201000 */
[----:B------:R-:W-:-:S03]  /*04a0*/  SHF.R.S32.HI R9, RZ, 0x1f, R9 ;  /* 0x0000001fff097819 */ /* 0x000fc60000011409 */
[----:B------:R-:W-:Y:S01]  /*04b0*/  FMUL R10, R10, UR4 ;  /* 0x000000040a0a7c20 */ /* 0x000fe20008400000 */
[----:B------:R-:W-:Y:S01]  /*04c0*/  LEA.HI R9, R9, R0, RZ, 0x2 ;  /* 0x0000000009097211 */ /* 0x000fe200078f10ff */
[----:B------:R-:W-:Y:S02]  /*04d0*/  ULDC UR4, c[0x0][0x154] ;  /* 0x0000550000047ab9 */ /* 0x000fe40000000800 */
[----:B------:R-:W-:Y:S01]  /*04e0*/  VOTEU.ALL UP0, P0 ;  /* 0x00000000003f7886 */ /* 0x000fe20000000000 */
[----:B------:R-:W-:Y:S01]  /*04f0*/  LOP3.LUT R9, R9, 0xfffffffc, RZ, 0xc0, !PT ;  /* 0xfffffffc09097812 */ /* 0x000fe200078ec0ff */
[----:B------:R-:W0:Y:S01]  /*0500*/  F2I.U32.TRUNC.NTZ R10, R10 ;  /* 0x0000000a000a7305 */ /* 0x000e22000020f000 */
[----:B------:R-:W-:Y:S02]  /*0510*/  VOTEU.ALL UP1, P0 ;  /* 0x00000000003f7886 */ /* 0x000fe40000020000 */
[----:B------:R-:W5:Y:S01]  /*0520*/  @!UP0 S2UR UR7, SR_CgaCtaId ;  /* 0x00000000000789c3 */ /* 0x000f620000008800 */
[----:B------:R-:W-:Y:S01]  /*0530*/  IMAD.IADD R9, R0, 0x1, -R9 ;  /* 0x0000000100097824 */ /* 0x000fe200078e0a09 */
[----:B------:R-:W-:Y:S01]  /*0540*/  SHF.R.S32.HI R0, RZ, 0x1f, R3 ;  /* 0x0000001fff007819 */ /* 0x000fe20000011403 */
[----:B------:R-:W-:Y:S01]  /*0550*/  @!UP0 UMOV UR6, 0x400 ;  /* 0x0000040000068882 */ /* 0x000fe20000000000 */
[----:B---3--:R-:W-:Y:S01]  /*0560*/  ISETP.EQ.U32.AND P2, PT, R13, 0x1, PT ;  /* 0x000000010d00780c */ /* 0x008fe20003f42070 */
[----:B------:R-:W-:Y:S01]  /*0570*/  IMAD R19, R6, 0x4, R9 ;  /* 0x0000000406137824 */ /* 0x000fe200078e0209 */
[----:B--2---:R-:W-:-:S02]  /*0580*/  I2FP.F32.U32 R12, R4 ;  /* 0x00000004000c7245 */ /* 0x004fc40000201000 */
[----:B------:R-:W2:Y:S01]  /*0590*/  LDC R9, c[0x0][0x148] ;  /* 0x00005200ff097b82 */ /* 0x000ea20000000800 */
[----:B------:R-:W-:Y:S02]  /*05a0*/  LEA.HI R0, R0, R3, RZ, 0x2 ;  /* 0x0000000300007211 */ /* 0x000fe400078f10ff */
[----:B------:R-:W-:Y:S01]  /*05b0*/  LEA.HI R6, R19, R19, RZ, 0x1 ;  /* 0x0000001313067211 */ /* 0x000fe200078f08ff */
[----:B0-----:R-:W-:Y:S02]  /*05c0*/  IMAD.MOV R14, RZ, RZ, -R10 ;  /* 0x000000ffff0e7224 */ /* 0x001fe400078e0a0a */
[----:B------:R-:W-:Y:S01]  /*05d0*/  FMUL R12, R12, UR4 ;  /* 0x000000040c0c7c20 */ /* 0x000fe20008400000 */
[----:B------:R-:W-:Y:S01]  /*05e0*/  LOP3.LUT R0, R0, 0xfffffffc, RZ, 0xc0, !PT ;  /* 0xfffffffc00007812 */ /* 0x000fe200078ec0ff */
[----:B------:R-:W-:Y:S01]  /*05f0*/  UMOV UR4, 0x20 ;  /* 0x0000002000047882 */ /* 0x000fe20000000000 */
[----:B------:R-:W-:Y:S01]  /*0600*/  LOP3.LUT R10, R6, 0xfffffffe, RZ, 0xc0, !PT ;  /* 0xfffffffe060a7812 */ /* 0x000fe200078ec0ff */
[----:B-1----:R-:W-:Y:S01]  /*0610*/  IMAD R6, R11, R14, UR8 ;  /* 0x000000080b067e24 */ /* 0x002fe2000f8e020e */
[----:B------:R-:W-:-:S04]  /*0620*/  @!UP0 UIADD3 UR4, -UR4, 0x100000, URZ ;  /* 0x0010000004048890 */ /* 0x000fc8000fffe13f */
[----:B------:R-:W-:Y:S02]  /*0630*/  @!UP0 USHF.L.U32 UR5, UR4, 0xb, URZ ;  /* 0x0000000b04058899 */ /* 0x000fe4000800063f */
[----:B------:R-:W-:Y:S01]  /*0640*/  @!UP0 USHF.L.U32 UR4, UR4, 0x1, URZ ;  /* 0x0000000104048899 */ /* 0x000fe2000800063f */
[----:B------:R-:W0:Y:S01]  /*0650*/  F2I.U32.TRUNC.NTZ R12, R12 ;  /* 0x0000000c000c7305 */ /* 0x000e22000020f000 */
[----:B------:R-:W-:Y:S02]  /*0660*/  IMAD.IADD R3, R3, 0x1, -R0 ;  /* 0x0000000103037824 */ /* 0x000fe400078e0a00 */
[C---:B------:R-:W-:Y:S02]  /*0670*/  IMAD.IADD R11, R19.reuse, 0x1, -R10 ;  /* 0x00000001130b7824 */ /* 0x040fe400078e0a0a */
[----:B------:R-:W-:Y:S01]  /*0680*/  IMAD.SHL.U32 R10, R19, 0x4, RZ ;  /* 0x00000004130a7824 */ /* 0x000fe200078e00ff */
[----:B-----5:R-:W-:Y:S01]  /*0690*/  @!UP0 ULEA UR6, UR7, UR6, 0x18 ;  /* 0x0000000607068291 */ /* 0x020fe2000f8ec03f */
[----:B------:R-:W-:Y:S01]  /*06a0*/  ISETP.NE.AND P1, PT, R3, 0x3, PT ;  /* 0x000000030300780c */ /* 0x000fe20003f25270 */
[----:B------:R-:W-:Y:S01]  /*06b0*/  VOTEU.ALL UP0, P0 ;  /* 0x00000000003f7886 */ /* 0x000fe20000000000 */
[----:B------:R-:W-:-:S02]  /*06c0*/  ISETP.NE.AND P4, PT, R11, R6, PT ;  /* 0x000000060b00720c */ /* 0x000fc40003f85270 */
[----:B------:R-:W-:Y:S02]  /*06d0*/  LOP3.LUT R19, R19, 0xc, R10, 0x78, !PT ;  /* 0x0000000c13137812 */ /* 0x000fe400078e780a */
[----:B------:R-:W-:Y:S01]  /*06e0*/  LOP3.LUT P0, RZ, R8, 0x7, RZ, 0xc0, !PT ;  /* 0x0000000708ff7812 */ /* 0x000fe2000780c0ff */
[C---:B------:R-:W-:Y:S01]  /*06f0*/  VIADD R8, R2.reuse, 0xffffffff ;  /* 0xffffffff02087836 */ /* 0x040fe20000000000 */
[----:B------:R-:W-:Y:S01]  /*0700*/  ISETP.EQ.OR P1, PT, R3, RZ, !P1 ;  /* 0x000000ff0300720c */ /* 0x000fe20004f22670 */
[----:B0-----:R-:W-:Y:S01]  /*0710*/  IMAD.MOV R23, RZ, RZ, -R12 ;  /* 0x000000ffff177224 */ /* 0x001fe200078e0a0c */
[----:B------:R-:W-:Y:S01]  /*0720*/  ISETP.LT.U32.AND P0, PT, R19, 0x8, !P0 ;  /* 0x000000081300780c */ /* 0x000fe20004701070 */
[----:B------:R-:W0:Y:S02]  /*0730*/  FENCE.VIEW.ASYNC.S ;  /* 0x00000000000073c6 */ /* 0x000e240000000000 */
[----:B0-----:R0:W1:Y:S01]  /*0740*/  @!UP0 SYNCS.EXCH.64 URZ, [UR6+0x80], UR4 ;  /* 0x00008004063f85b2 */ /* 0x0010620008000100 */
[----:B------:R-:W-:Y:S01]  /*0750*/  ISETP.EQ.AND P1, PT, R2, RZ, P1 ;  /* 0x000000ff0200720c */ /* 0x000fe20000f22270 */
[----:B--2---:R-:W-:Y:S01]  /*0760*/  IMAD R11, R9, R23, R4 ;  /* 0x00000017090b7224 */ /* 0x004fe200078e0204 */
[----:B------:R-:W-:-:S02]  /*0770*/  ISETP.GE.U32.AND P6, PT, R8, 0x2, PT ;  /* 0x000000020800780c */ /* 0x000fc40003fc6070 */
[----:B------:R-:W-:Y:S02]  /*0780*/  @P4 LEA.HI R0, R19, R19, RZ, 0x1 ;  /* 0x0000001313004211 */ /* 0x000fe400078f08ff */
[----:B------:R-:W-:Y:S02]  /*0790*/  SEL R18, RZ, 0x1, !P1 ;  /* 0x00000001ff127807 */ /* 0x000fe40004800000 */
[----:B------:R-:W-:Y:S02]  /*07a0*/  @P4 SHF.R.S32.HI R0, RZ, 0x1, R0 ;  /* 0x00000001ff004819 */ /* 0x000fe40000011400 */
[----:B------:R-:W-:Y:S02]  /*07b0*/  SEL R18, R18, 0x2, P6 ;  /* 0x0000000212127807 */ /* 0x000fe40003000000 */
[----:B------:R-:W-:Y:S02]  /*07c0*/  @P4 ISETP.NE.AND P5, PT, R0, R11, PT ;  /* 0x0000000b0000420c */ /* 0x000fe40003fa5270 */
[----:B------:R-:W-:Y:S01]  /*07d0*/  SEL R11, RZ, 0x1, !P0 ;  /* 0x00000001ff0b7807 */ /* 0x000fe20004000000 */
[----:B------:R0:W2:Y:S01]  /*07e0*/  @!UP1 SYNCS.EXCH.64 URZ, [UR6+0x88], UR4 ;  /* 0x00008804063f95b2 */ /* 0x0000a20008000100 */
[----:B------:R-:W-:Y:S01]  /*07f0*/  @P4 SEL R22, RZ, 0x1, P5 ;  /* 0x00000001ff164807 */ /* 0x000fe20002800000 */
[----:B------:R-:W-:Y:S01]  /*0800*/  NOP ;  /* 0x0000000000007918 */ /* 0x000fe20000000000 */
[----:B------:R-:W-:-:S02]  /*0810*/  LOP3.LUT R0, R95, 0x7f, RZ, 0xc0, !PT ;  /* 0x0000007f5f007812 */ /* 0x000fc400078ec0ff */
[----:B------:R-:W-:Y:S01]  /*0820*/  LOP3.LUT R22, R22, R11, RZ, 0xc0, !PT ;  /* 0x0000000b16167212 */ /* 0x000fe200078ec0ff */
[----:B01----:R-:W-:Y:S06]  /*0830*/  @!P2 BRA `(.L_x_3) ;  /* 0x000000000008a947 */ /* 0x003fec0003800000 */
[----:B--2-4-:R-:W-:Y:S01]  /*0840*/  UCGABAR_ARV ;  /* 0x00000000000079c7 */ /* 0x014fe20008000000 */
[----:B------:R-:W-:Y:S05]  /*0850*/  BRA `(.L_x_4) ;  /* 0x0000000000047947 */ /* 0x000fea0003800000 */
.L_x_3:
[----:B--2-4-:R-:W-:Y:S01]  /*0860*/  NOP ;  /* 0x0000000000007918 */ /* 0x014fe20000000000 */
.L_x_4:
[----:B------:R-:W0:Y:S01]  /*0870*/  LDC R2, c[0x0][0x65c] ;  /* 0x00019700ff027b82 */ /* 0x000e220000000800 */
[----:B------:R-:W-:Y:S02]  /*0880*/  IMAD.U32 R10, RZ, RZ, UR8 ;  /* 0x00000008ff0a7e24 */ /* 0x000fe4000f8e00ff */
[----:B------:R-:W-:Y:S01]  /*0890*/  IMAD.MOV.U32 R11, RZ, RZ, RZ ;  /* 0x000000ffff0b7224 */ /* 0x000fe200078e00ff */
[----:B0-----:R-:W-:-:S04]  /*08a0*/  ISETP.NE.AND P1, PT, R2, 0x1, PT ;  /* 0x000000010200780c */ /* 0x001fc80003f25270 */
[----:B------:R-:W-:-:S09]  /*08b0*/  P2R R5, PR, RZ, 0x2 ;  /* 0x00000002ff057803 */ /* 0x000fd20000000000 */
[----:B------:R-:W0:Y:S01]  /*08c0*/  @P1 LDC R17, c[0x0][0x10] ;  /* 0x00000400ff111b82 */ /* 0x000e220000000800 */
[----:B------:R-:W-:Y:S02]  /*08d0*/  @P1 IMAD.MOV.U32 R5, RZ, RZ, RZ ;  /* 0x000000ffff051224 */ /* 0x000fe400078e00ff */
[----:B------:R-:W-:-:S05]  /*08e0*/  @P1 IMAD.MOV.U32 R15, RZ, RZ, RZ ;  /* 0x000000ffff0f1224 */ /* 0x000fca00078e00ff */
[----:B------:R-:W1:Y:S01]  /*08f0*/  @!P1 LDC R13, c[0x0][0xc] ;  /* 0x00000300ff0d9b82 */ /* 0x000e620000000800 */
[----:B------:R-:W-:Y:S01]  /*0900*/  ULDC UR4, c[0x0][0xc] ;  /* 0x0000030000047ab9 */ /* 0x000fe20000000800 */
[----:B------:R-:W-:Y:S01]  /*0910*/  ULDC UR5, c[0x0][0x10] ;  /* 0x0000040000057ab9 */ /* 0x000fe20000000800 */
[----:B------:R-:W-:Y:S01]  /*0920*/  ULDC UR6, c[0x0][0x14] ;  /* 0x0000050000067ab9 */ /* 0x000fe20000000800 */
[----:B------:R-:W-:-:S04]  /*0930*/  UIMAD.WIDE.U32 UR4, UR4, UR5, URZ ;  /* 0x00000005040472a5 */ /* 0x000fc8000f8e003f */
[----:B------:R-:W-:Y:S02]  /*0940*/  UIMAD.WIDE.U32 UR36, UR4, UR6, URZ ;  /* 0x00000006042472a5 */ /* 0x000fe4000f8e003f */
[----:B------:R-:W-:-:S04]  /*0950*/  UIMAD UR42, UR5, UR6, URZ ;  /* 0x00000006052a72a4 */ /* 0x000fc8000f8e023f */
[----:B------:R-:W-:Y:S01]  /*0960*/  UIADD3 UR42, UR37, UR42, URZ ;  /* 0x0000002a252a7290 */ /* 0x000fe2000fffe03f */
[----:B0-----:R-:W-:-:S04]  /*0970*/  @P1 IMAD.WIDE.U32 R16, R17, UR8, R4 ;  /* 0x0000000811101c25 */ /* 0x001fc8000f8e0004 */
[----:B------:R-:W-:Y:S02]  /*0980*/  @P1 IMAD.IADD R17, R17, 0x1, R15 ;  /* 0x0000000111111824 */ /* 0x000fe400078e020f */
[----:B-1----:R-:W-:-:S04]  /*0990*/  @!P1 IMAD.WIDE.U32 R10, R4, R13, R10 ;  /* 0x0000000d040a9225 */ /* 0x002fc800078e000a */
[----:B------:R-:W-:Y:S02]  /*09a0*/  @!P1 IMAD.MOV.U32 R16, RZ, RZ, R10 ;  /* 0x000000ffff109224 */ /* 0x000fe400078e000a */
[----:B------:R-:W-:Y:S01]  /*09b0*/  @!P1 IMAD.MOV.U32 R17, RZ, RZ, R11 ;  /* 0x000000ffff119224 */ /* 0x000fe200078e000b */
[----:B------:R-:W-:Y:S06]  /*09c0*/  @!P2 BRA `(.L_x_5) ;  /* 0x00000000000ca947 */ /* 0x000fec0003800000 */
[----:B------:R-:W-:Y:S01]  /*09d0*/  UCGABAR_WAIT ;  /* 0x0000000000007dc7 */ /* 0x000fe20008000000 */
[----:B------:R-:W-:Y:S01]  /*09e0*/  CCTL.IVALL ;  /* 0x00000000ff00798f */ /* 0x000fe20002000000 */
[----:B------:R-:W-:Y:S05]  /*09f0*/  BRA `(.L_x_6) ;  /* 0x0000000000047947 */ /* 0x000fea0003800000 */
.L_x_5:
[----:B------:R-:W-:Y:S06]  /*0a00*/  BAR.SYNC.DEFER_BLOCKING 0x0 ;  /* 0x0000000000007b1d */ /* 0x000fec0000010000 */
.L_x_6:
[----:B------:R-:W-:Y:S05]  /*0a10*/  @!P3 BRA `(.L_x_7) ;  /* 0x0000005c00c4b947 */ /* 0x000fea0003800000 */
[----:B------:R-:W-:-:S13]  /*0a20*/  ISETP.GT.U32.AND P0, PT, R8, 0x1, PT ;  /* 0x000000010800780c */ /* 0x000fda0003f04070 */
[----:B------:R-:W-:Y:S05]  /*0a30*/  @P0 EXIT ;  /* 0x000000000000094d */ /* 0x000fea0003800000 */
[----:B------:R-:W-:Y:S01]  /*0a40*/  ULDC.64 UR4, c[0x0][0x650] ;  /* 0x0001940000047ab9 */ /* 0x000fe20000000a00 */
[----:B------:R-:W-:Y:S01]  /*0a50*/  PRMT R3, RZ, 0x7610, R3 ;  /* 0x00007610ff037816 */ /* 0x000fe20000000003 */
[----:B------:R-:W-:Y:S01]  /*0a60*/  IMAD.MOV.U32 R103, RZ, RZ, -0x1 ;  /* 0xffffffffff677424 */ /* 0x000fe200078e00ff */
[----:B------:R-:W-:Y:S01]  /*0a70*/  ISETP.GE.U32.AND P0, PT, R16, UR4, PT ;  /* 0x0000000410007c0c */ /* 0x000fe2000bf06070 */
[----:B------:R-:W-:Y:S02]  /*0a80*/  IMAD.MOV.U32 R100, RZ, RZ, -0x1 ;  /* 0xffffffffff647424 */ /* 0x000fe400078e00ff */
[----:B------:R-:W-:Y:S01]  /*0a90*/  IMAD.MOV.U32 R101, RZ, RZ, -0x1 ;  /* 0xffffffffff657424 */ /* 0x000fe200078e00ff */
[----:B------:R-:W-:-:S13]  /*0aa0*/  ISETP.GE.U32.AND.EX P0, PT, R17, UR5, PT, P0 ;  /* 0x0000000511007c0c */ /* 0x000fda000bf06100 */
[----:B------:R-:W-:Y:S05]  /*0ab0*/  @P0 BRA `(.L_x_8) ;  /* 0x0000000400280947 */ /* 0x000fea0003800000 */
[----:B------:R-:W0:Y:S01]  /*0ac0*/  LDC.64 R24, c[0x0][0x628] ;  /* 0x00018a00ff187b82 */ /* 0x000e220000000a00 */
[----:B------:R-:W-:Y:S02]  /*0ad0*/  IMAD.MOV.U32 R10, RZ, RZ, R16 ;  /* 0x000000ffff0a7224 */ /* 0x000fe400078e0010 */
[----:B------:R-:W-:-:S05]  /*0ae0*/  IMAD.MOV.U32 R11, RZ, RZ, R17 ;  /* 0x000000ffff0b7224 */ /* 0x000fca00078e0011 */
[----:B------:R-:W1:Y:S08]  /*0af0*/  LDC R8, c[0x0][0x630] ;  /* 0x00018c00ff087b82 */ /* 0x000e700000000800 */
[----:B------:R-:W2:Y:S01]  /*0b00*/  LDC.64 R26, c[0x0][0x620] ;  /* 0x00018800ff1a7b82 */ /* 0x000ea20000000a00 */
[----:B0-----:R-:W-:-:S04]  /*0b10*/  ISETP.NE.U32.AND P0, PT, R24, RZ, PT ;  /* 0x000000ff1800720c */ /* 0x001fc80003f05070 */
[----:B------:R-:W-:-:S13]  /*0b20*/  ISETP.NE.AND.EX P0, PT, R25, RZ, PT, P0 ;  /* 0x000000ff1900720c */ /* 0x000fda0003f05300 */
[----:B-12---:R-:W-:Y:S05]  /*0b30*/  @!P0 BRA `(.L_x_9) ;  /* 0x0000000000288947 */ /* 0x006fea0003800000 */
[----:B------:R-:W0:Y:S02]  /*0b40*/  LDC R3, c[0x0][0x634] ;  /* 0x00018d00ff037b82 */ /* 0x000e240000000800 */
[----:B0-----:R-:W-:-:S05]  /*0b50*/  IADD3 R3, P0, R16, R3, RZ ;  /* 0x0000000310037210 */ /* 0x001fca0007f1e0ff */
[----:B------:R-:W-:-:S04]  /*0b60*/  IMAD.X R21, RZ, RZ, R17, P0 ;  /* 0x000000ffff157224 */ /* 0x000fc800000e0611 */
[----:B------:R-:W-:-:S04]  /*0b70*/  IMAD.WIDE.U32 R10, R21, R24, RZ ;  /* 0x00000018150a7225 */ /* 0x000fc800078e00ff */
[----:B------:R-:W-:-:S04]  /*0b80*/  IMAD.WIDE.U32 R12, P0, R3, R25, R10 ;  /* 0x00000019030c7225 */ /* 0x000fc8000780000a */
[----:B------:R-:W-:-:S04]  /*0b90*/  IMAD.WIDE.U32 R10, R3, R24, RZ ;  /* 0x00000018030a7225 */ /* 0x000fc800078e00ff */
[----:B------:R-:W-:Y:S01]  /*0ba0*/  IMAD.X R15, RZ, RZ, RZ, P0 ;  /* 0x000000ffff0f7224 */ /* 0x000fe200000e06ff */
[----:B------:R-:W-:Y:S01]  /*0bb0*/  IADD3 RZ, P0, R11, R12, RZ ;  /* 0x0000000c0bff7210 */ /* 0x000fe20007f1e0ff */
[----:B------:R-:W-:-:S04]  /*0bc0*/  IMAD.MOV.U32 R14, RZ, RZ, R13 ;  /* 0x000000ffff0e7224 */ /* 0x000fc800078e000d */
[----:B------:R-:W-:-:S08]  /*0bd0*/  IMAD.WIDE.U32.X R10, R21, R25, R14, P0 ;  /* 0x00000019150a7225 */ /* 0x000fd000000e040e */
.L_x_9:
[----:B------:R-:W0:Y:S01]  /*0be0*/  LDC.64 R30, c[0x0][0x640] ;  /* 0x00019000ff1e7b82 */ /* 0x000e220000000a00 */
[-CC-:B------:R-:W-:Y:S01]  /*0bf0*/  SHF.R.U64 R101, R10, R8.reuse, R11.reuse ;  /* 0x000000080a657219 */ /* 0x180fe2000000120b */
[----:B------:R-:W-:Y:S01]  /*0c00*/  IMAD R29, R9, R23, R4 ;  /* 0x00000017091d7224 */ /* 0x000fe200078e0204 */
[----:B------:R-:W-:Y:S01]  /*0c10*/  SHF.R.U32.HI R3, RZ, R8, R11 ;  /* 0x00000008ff037219 */ /* 0x000fe2000001160b */
[----:B------:R-:W-:Y:S01]  /*0c20*/  IMAD.MOV.U32 R23, RZ, RZ, 0x1 ;  /* 0x00000001ff177424 */ /* 0x000fe200078e00ff */
[----:B------:R-:W-:-:S03]  /*0c30*/  IADD3 R5, P0, RZ, -R101, RZ ;  /* 0x80000065ff057210 */ /* 0x000fc60007f1e0ff */
[----:B------:R-:W1:Y:S02]  /*0c40*/  LDC R12, c[0x0][0x618] ;  /* 0x00018600ff0c7b82 */ /* 0x000e640000000800 */
[----:B------:R-:W-:Y:S02]  /*0c50*/  IMAD.X R3, RZ, RZ, ~R3, P0 ;  /* 0x000000ffff037224 */ /* 0x000fe400000e0e03 */
[----:B------:R-:W-:-:S04]  /*0c60*/  IMAD.WIDE.U32 R10, R5, R26, R16 ;  /* 0x0000001a050a7225 */ /* 0x000fc800078e0010 */
[----:B------:R-:W2:Y:S01]  /*0c70*/  LDC R20, c[0x0][0x608] ;  /* 0x00018200ff147b82 */ /* 0x000ea20000000800 */
[----:B------:R-:W-:Y:S02]  /*0c80*/  IMAD R8, R3, R26, RZ ;  /* 0x0000001a03087224 */ /* 0x000fe400078e02ff */
[----:B------:R-:W-:Y:S02]  /*0c90*/  IMAD.MOV.U32 R3, RZ, RZ, -0x1 ;  /* 0xffffffffff037424 */ /* 0x000fe400078e00ff */
[----:B------:R-:W-:-:S03]  /*0ca0*/  IMAD R5, R5, R27, R8 ;  /* 0x0000001b05057224 */ /* 0x000fc600078e0208 */
[----:B------:R-:W3:Y:S01]  /*0cb0*/  LDC R28, c[0x0][0x658] ;  /* 0x00019600ff1c7b82 */ /* 0x000ee20000000800 */
[----:B------:R-:W-:Y:S01]  /*0cc0*/  IMAD.IADD R5, R11, 0x1, R5 ;  /* 0x000000010b057824 */ /* 0x000fe200078e0205 */
[----:B0-----:R-:W-:-:S04]  /*0cd0*/  ISETP.NE.U32.AND P0, PT, R30, RZ, PT ;  /* 0x000000ff1e00720c */ /* 0x001fc80003f05070 */
[----:B------:R-:W-:Y:S02]  /*0ce0*/  ISETP.NE.AND.EX P0, PT, R31, RZ, PT, P0 ;  /* 0x000000ff1f00720c */ /* 0x000fe40003f05300 */
[----:B------:R-:W0:Y:S01]  /*0cf0*/  LDC R24, c[0x0][0x600] ;  /* 0x00018000ff187b82 */ /* 0x000e220000000800 */
[-CC-:B-1----:R-:W-:Y:S02]  /*0d00*/  SHF.R.U64 R14, R10, R12.reuse, R5.reuse ;  /* 0x0000000c0a0e7219 */ /* 0x182fe40000001205 */
[----:B------:R-:W-:-:S05]  /*0d10*/  SHF.R.U32.HI R5, RZ, R12, R5 ;  /* 0x0000000cff057219 */ /* 0x000fca0000011605 */
[----:B------:R-:W1:Y:S01]  /*0d20*/  LDC R15, c[0x0][0x648] ;  /* 0x00019200ff0f7b82 */ /* 0x000e620000000800 */
[-CC-:B--2---:R-:W-:Y:S02]  /*0d30*/  SHF.R.U64 R27, R14, R20.reuse, R5.reuse ;  /* 0x000000140e1b7219 */ /* 0x184fe40000001205 */
[----:B------:R-:W-:-:S05]  /*0d40*/  SHF.R.U32.HI R5, RZ, R20, R5 ;  /* 0x00000014ff057219 */ /* 0x000fca0000011605 */
[----:B------:R-:W2:Y:S01]  /*0d50*/  LDC R21, c[0x0][0x638] ;  /* 0x00018e00ff157b82 */ /* 0x000ea20000000800 */
[-CC-:B---3--:R-:W-:Y:S02]  /*0d60*/  SHF.R.U64 R20, R27, R28.reuse, R5.reuse ;  /* 0x0000001c1b147219 */ /* 0x188fe40000001205 */
[-C--:B------:R-:W-:Y:S02]  /*0d70*/  SHF.L.U32 R3, R3, R28.reuse, RZ ;  /* 0x0000001c03037219 */ /* 0x080fe400000006ff */
[----:B------:R-:W-:Y:S01]  /*0d80*/  SHF.R.U32.HI R5, RZ, R28, R5 ;  /* 0x0000001cff057219 */ /* 0x000fe20000011605 */
[----:B------:R-:W-:Y:S01]  /*0d90*/  IMAD.MOV.U32 R4, RZ, RZ, R20 ;  /* 0x000000ffff047224 */ /* 0x000fe200078e0014 */
[----:B------:R-:W-:Y:S01]  /*0da0*/  LOP3.LUT R12, RZ, R3, RZ, 0x33, !PT ;  /* 0x00000003ff0c7212 */ /* 0x000fe200078e33ff */
[----:B------:R-:W3:Y:S01]  /*0db0*/  LDC R25, c[0x0][0x610] ;  /* 0x00018400ff197b82 */ /* 0x000ee20000000800 */
[----:B------:R-:W-:Y:S05]  /*0dc0*/  @!P0 BRA `(.L_x_10) ;  /* 0x0000000000288947 */ /* 0x000fea0003800000 */
[----:B------:R-:W4:Y:S02]  /*0dd0*/  LDC R3, c[0x0][0x64c] ;  /* 0x00019300ff037b82 */ /* 0x000f240000000800 */
[----:B----4-:R-:W-:-:S05]  /*0de0*/  IADD3 R3, P0, R20, R3, RZ ;  /* 0x0000000314037210 */ /* 0x010fca0007f1e0ff */
        /* <DEDUP_REMOVED lines=8> */
.L_x_10:
[----:B-1----:R-:W-:Y:S01]  /*0e70*/  SHF.R.U64 R4, R4, R15, R5 ;  /* 0x0000000f04047219 */ /* 0x002fe20000001205 */
[----:B0-----:R-:W-:Y:S01]  /*0e80*/  VIADD R5, R24, 0xffffffff ;  /* 0xffffffff18057836 */ /* 0x001fe20000000000 */
[----:B------:R-:W-:Y:S02]  /*0e90*/  SHF.L.U32 R3, R23, R28, RZ ;  /* 0x0000001c17037219 */ /* 0x000fe400000006ff */
[----:B------:R-:W-:Y:S01]  /*0ea0*/  LOP3.LUT R12, R27, R12, RZ, 0xc0, !PT ;  /* 0x0000000c1b0c7212 */ /* 0x000fe200078ec0ff */
[----:B------:R-:W-:Y:S01]  /*0eb0*/  IMAD.MOV R8, RZ, RZ, -R4 ;  /* 0x000000ffff087224 */ /* 0x000fe200078e0a04 */
[----:B------:R-:W-:Y:S02]  /*0ec0*/  SEL R6, R6, R29, !P1 ;  /* 0x0000001d06067207 */ /* 0x000fe40004800000 */
[----:B------:R-:W-:Y:S01]  /*0ed0*/  LOP3.LUT R5, R14, R5, RZ, 0xc0, !PT ;  /* 0x000000050e057212 */ /* 0x000fe200078ec0ff */
[----:B------:R-:W-:Y:S02]  /*0ee0*/  IMAD R9, R3, R4, R12 ;  /* 0x0000000403097224 */ /* 0x000fe400078e020c */
[----:B--2---:R-:W-:-:S02]  /*0ef0*/  IMAD R3, R8, R21, R20 ;  /* 0x0000001508037224 */ /* 0x004fc400078e0214 */
[----:B---3--:R-:W-:Y:S02]  /*0f00*/  IMAD R6, R9, R25, R6 ;  /* 0x0000001909067224 */ /* 0x008fe400078e0206 */
[----:B------:R-:W-:Y:S02]  /*0f10*/  IMAD R103, R3, R24, R5 ;  /* 0x0000001803677224 */ /* 0x000fe400078e0205 */
[----:B------:R-:W-:-:S03]  /*0f20*/  IMAD.MOV.U32 R4, RZ, RZ, 0x1 ;  /* 0x00000001ff047424 */ /* 0x000fc600078e00ff */
[----:B------:R-:W-:Y:S02]  /*0f30*/  SEL R100, R103, R6, !P1 ;  /* 0x0000000667647207 */ /* 0x000fe40004800000 */
[----:B------:R-:W-:Y:S02]  /*0f40*/  PRMT R3, R4, 0x7610, R3 ;  /* 0x0000761004037816 */ /* 0x000fe40000000003 */
[----:B------:R-:W-:-:S07]  /*0f50*/  SEL R103, R6, R103, !P1 ;  /* 0x0000006706677207 */ /* 0x000fce0004800000 */
.L_x_8:
[----:B------:R-:W-:-:S08]  /*0f60*/  NOP ;  /* 0x0000000000007918 */ /* 0x000fd00000000000 */
[----:B------:R-:W0:Y:S02]  /*0f70*/  USETMAXREG.TRY_ALLOC.CTAPOOL UP0, 0xe8 ;  /* 0x000000e8000079c8 */ /* 0x000e240008000600 */
[----:B0-----:R-:W-:-:S13]  /*0f80*/  PLOP3.LUT P0, PT, PT, PT, UP0, 0x80, 0x0 ;  /* 0x000000000000781c */ /* 0x001fda0003f0f008 */
[----:B------:R-:W-:Y:S05]  /*0f90*/  @!P0 BRA `(.L_x_8) ;  /* 0xfffffffc00f08947 */ /* 0x000fea000383ffff */
[----:B------:R-:W-:Y:S01]  /*0fa0*/  ULDC.64 UR4, c[0x0][0x598] ;  /* 0x0001660000047ab9 */ /* 0x000fe20000000a00 */
[----:B------:R-:W-:Y:S01]  /*0fb0*/  ULDC.64 UR38, c[0x0][0x208] ;  /* 0x0000820000267ab9 */ /* 0x000fe20000000a00 */
[----:B------:R-:W-:-:S04]  /*0fc0*/  ISETP.NE.U32.AND P0, PT, RZ, UR4, PT ;  /* 0x00000004ff007c0c */ /* 0x000fc8000bf05070 */
[----:B------:R-:W-:-:S13]  /*0fd0*/  ISETP.NE.AND.EX P0, PT, RZ, UR5, PT, P0 ;  /* 0x00000005ff007c0c */ /* 0x000fda000bf05300 */
[----:B------:R-:W-:Y:S05]  /*0fe0*/  @!P0 BRA `(.L_x_11) ;  /* 0x00000000001c8947 */ /* 0x000fea0003800000 */
[----:B------:R-:W0:Y:S02]  /*0ff0*/  LDC.64 R4, c[0x0][0x598] ;  /* 0x00016600ff047b82 */ /* 0x000e240000000a00 */
[----:B0-----:R-:W2:Y:S02]  /*1000*/  LDG.E.64 R4, desc[UR38][R4.64] ;  /* 0x0000002604047981 */ /* 0x001ea4000c1e1b00 */
[----:B--2---:R-:W-:-:S04]  /*1010*/  ISETP.NE.U32.AND P0, PT, R4, RZ, PT ;  /* 0x000000ff0400720c */ /* 0x004fc80003f05070 */
[----:B------:R-:W-:-:S13]  /*1020*/  ISETP.NE.AND.EX P0, PT, R5, RZ, PT, P0 ;  /* 0x000000ff0500720c */ /* 0x000fda0003f05300 */
[----:B------:R-:W-:Y:S05]  /*1030*/  @!P0 BRA `(.L_x_11) ;  /* 0x0000000000088947 */ /* 0x000fea0003800000 */
[----:B------:R0:W5:Y:S01]  /*1040*/  LD.E R23, desc[UR38][R4.64] ;  /* 0x0000002604177980 */ /* 0x000162000c101900 */
[----:B------:R-:W-:Y:S05]  /*1050*/  BRA `(.L_x_12) ;  /* 0x0000000000247947 */ /* 0x000fea0003800000 */
.L_x_11:
[----:B------:R-:W-:Y:S02]  /*1060*/  ULDC.64 UR4, c[0x0][0x588] ;  /* 0x0001620000047ab9 */ /* 0x000fe40000000a00 */
[----:B------:R-:W-:-:S04]  /*1070*/  ISETP.NE.U32.AND P0, PT, RZ, UR4, PT ;  /* 0x00000004ff007c0c */ /* 0x000fc8000bf05070 */
[----:B------:R-:W-:-:S13]  /*1080*/  ISETP.NE.AND.EX P0, PT, RZ, UR5, PT, P0 ;  /* 0x00000005ff007c0c */ /* 0x000fda000bf05300 */
[----:B------:R-:W-:Y:S05]  /*1090*/  @!P0 BRA `(.L_x_13) ;  /* 0x00000000000c8947 */ /* 0x000fea0003800000 */
[----:B------:R-:W0:Y:S02]  /*10a0*/  LDC.64 R4, c[0x0][0x588] ;  /* 0x00016200ff047b82 */ /* 0x000e240000000a00 */
[----:B0-----:R1:W5:Y:S01]  /*10b0*/  LDG.E R23, desc[UR38][R4.64] ;  /* 0x0000002604177981 */ /* 0x001362000c1e1900 */
[----:B------:R-:W-:Y:S05]  /*10c0*/  BRA `(.L_x_12) ;  /* 0x0000000000087947 */ /* 0x000fea0003800000 */
.L_x_13:
[----:B------:R-:W-:Y:S02]  /*10d0*/  ULDC UR4, c[0x0][0x580] ;  /* 0x0001600000047ab9 */ /* 0x000fe40000000800 */
[----:B------:R-:W-:-:S07]  /*10e0*/  IMAD.U32 R23, RZ, RZ, UR4 ;  /* 0x00000004ff177e24 */ /* 0x000fce000f8e00ff */
.L_x_12:
[----:B------:R-:W-:Y:S02]  /*10f0*/  ULDC.64 UR4, c[0x0][0x5a0] ;  /* 0x0001680000047ab9 */ /* 0x000fe40000000a00 */
[----:B------:R-:W-:-:S04]  /*1100*/  ISETP.NE.U32.AND P0, PT, RZ, UR4, PT ;  /* 0x00000004ff007c0c */ /* 0x000fc8000bf05070 */
[----:B------:R-:W-:-:S13]  /*1110*/  ISETP.NE.AND.EX P0, PT, RZ, UR5, PT, P0 ;  /* 0x00000005ff007c0c */ /* 0x000fda000bf05300 */
[----:B------:R-:W-:Y:S05]  /*1120*/  @!P0 BRA `(.L_x_14) ;  /* 0x00000000001c8947 */ /* 0x000fea0003800000 */
[----:B01----:R-:W0:Y:S02]  /*1130*/  LDC.64 R4, c[0x0][0x5a0] ;  /* 0x00016800ff047b82 */ /* 0x003e240000000a00 */
[----:B0-----:R-:W2:Y:S02]  /*1140*/  LDG.E.64 R4, desc[UR38][R4.64] ;  /* 0x0000002604047981 */ /* 0x001ea4000c1e1b00 */
[----:B--2---:R-:W-:-:S04]  /*1150*/  ISETP.NE.U32.AND P0, PT, R4, RZ, PT ;  /* 0x000000ff0400720c */ /* 0x004fc80003f05070 */
[----:B------:R-:W-:-:S13]  /*1160*/  ISETP.NE.AND.EX P0, PT, R5, RZ, PT, P0 ;  /* 0x000000ff0500720c */ /* 0x000fda0003f05300 */
[----:B------:R-:W-:Y:S05]  /*1170*/  @!P0 BRA `(.L_x_14) ;  /* 0x0000000000088947 */ /* 0x000fea0003800000 */
[----:B------:R0:W5:Y:S01]  /*1180*/  LD.E R90, desc[UR38][R4.64] ;  /* 0x00000026045a7980 */ /* 0x000162000c101900 */
[----:B------:R-:W-:Y:S05]  /*1190*/  BRA `(.L_x_15) ;  /* 0x0000000000247947 */ /* 0x000fea0003800000 */
.L_x_14:
[----:B------:R-:W-:Y:S02]  /*11a0*/  ULDC.64 UR4, c[0x0][0x590] ;  /* 0x0001640000047ab9 */ /* 0x000fe40000000a00 */
[----:B------:R-:W-:-:S04]  /*11b0*/  ISETP.NE.U32.AND P0, PT, RZ, UR4, PT ;  /* 0x00000004ff007c0c */ /* 0x000fc8000bf05070 */
[----:B------:R-:W-:-:S13]  /*11c0*/  ISETP.NE.AND.EX P0, PT, RZ, UR5, PT, P0 ;  /* 0x00000005ff007c0c */ /* 0x000fda000bf05300 */
[----:B------:R-:W-:Y:S05]  /*11d0*/  @!P0 BRA `(.L_x_16) ;  /* 0x00000000000c8947 */ /* 0x000fea0003800000 */
[----:B------:R-:W2:Y:S02]  /*11e0*/  LDC.64 R90, c[0x0][0x590] ;  /* 0x00016400ff5a7b82 */ /* 0x000ea40000000a00 */
[----:B--2---:R2:W5:Y:S01]  /*11f0*/  LDG.E R90, desc[UR38][R90.64] ;  /* 0x000000265a5a7981 */ /* 0x004562000c1e1900 */
[----:B------:R-:W-:Y:S05]  /*1200*/  BRA `(.L_x_15) ;  /* 0x0000000000087947 */ /* 0x000fea0003800000 */
.L_x_16:
[----:B------:R-:W-:Y:S02]  /*1210*/  ULDC UR4, c[0x0][0x584] ;  /* 0x0001610000047ab9 */ /* 0x000fe40000000800 */
[----:B------:R-:W-:-:S07]  /*1220*/  IMAD.U32 R90, RZ, RZ, UR4 ;  /* 0x00000004ff5a7e24 */ /* 0x000fce000f8e00ff */
.L_x_15:
[----:B------:R-:W-:-:S13]  /*1230*/  LOP3.LUT P0, RZ, R3, 0xff, RZ, 0xc0, !PT ;  /* 0x000000ff03ff7812 */ /* 0x000fda000780c0ff */
[----:B------:R-:W-:Y:S05]  /*1240*/  @!P0 EXIT ;  /* 0x000000000000894d */ /* 0x000fea0003800000 */
[----:B------:R-:W3:Y:S01]  /*1250*/  LDC R93, c[0x0][0x658] ;  /* 0x00019600ff5d7b82 */ /* 0x000ee20000000800 */
[----:B------:R-:W-:Y:S01]  /*1260*/  LOP3.LUT R7, R7, 0x1, RZ, 0xc0, !PT ;  /* 0x0000000107077812 */ /* 0x000fe200078ec0ff */
[----:B------:R-:W-:Y:S01]  /*1270*/  ULDC.64 UR6, c[0x0][0x288] ;  /* 0x0000a20000067ab9 */ /* 0x000fe20000000a00 */
[----:B------:R-:W-:Y:S01]  /*1280*/  SHF.R.U32.HI R3, RZ, 0x2, R95 ;  /* 0x00000002ff037819 */ /* 0x000fe2000001165f */
[----:B------:R-:W-:Y:S01]  /*1290*/  UIADD3 UR4, UR7, 0x3f, URZ ;  /* 0x0000003f07047890 */ /* 0x000fe2000fffe03f */
[----:B------:R-:W-:Y:S01]  /*12a0*/  SHF.R.U32.HI R0, RZ, 0x1, R0 ;  /* 0x00000001ff007819 */ /* 0x000fe20000011600 */
[----:B------:R-:W-:Y:S01]  /*12b0*/  IMAD.SHL.U32 R88, R7, 0x40, RZ ;  /* 0x0000004007587824 */ /* 0x000fe200078e00ff */
[----:B------:R-:W-:Y:S01]  /*12c0*/  LOP3.LUT R3, R3, 0x7, RZ, 0xc0, !PT ;  /* 0x0000000703037812 */ /* 0x000fe200078ec0ff */
[----:B------:R-:W4:Y:S01]  /*12d0*/  LDC.64 R8, c[0x0][0x5c8] ;  /* 0x00017200ff087b82 */ /* 0x000f220000000a00 */
[----:B------:R-:W-:Y:S01]  /*12e0*/  USHF.R.S32.HI UR5, URZ, 0x1f, UR4 ;  /* 0x0000001f3f057899 */ /* 0x000fe20008011404 */
[----:B------:R-:W-:Y:S01]  /*12f0*/  LOP3.LUT R0, R0, 0x30, RZ, 0xc0, !PT ;  /* 0x0000003000007812 */ /* 0x000fe200078ec0ff */
[----:B------:R-:W-:Y:S01]  /*1300*/  IMAD.MOV.U32 R6, RZ, RZ, 0x1 ;  /* 0x00000001ff067424 */ /* 0x000fe200078e00ff */
[--C-:B------:R-:W-:Y:S01]  /*1310*/  LOP3.LUT R88, R88, 0x40, R3.reuse, 0xe2, !PT ;  /* 0x0000004058587812 */ /* 0x100fe200078ee203 */
[----:B------:R-:W-:Y:S01]  /*1320*/  ULEA.HI UR5, UR5, UR4, URZ, 0x6 ;  /* 0x0000000405057291 */ /* 0x000fe2000f8f303f */
[-C--:B01----:R-:W-:Y:S01]  /*1330*/  IADD3 R4, RZ, -R0.reuse, -R3 ;  /* 0x80000000ff047210 */ /* 0x083fe20007ffe803 */
[----:B------:R-:W-:Y:S01]  /*1340*/  IMAD.U32 R5, RZ, RZ, UR6 ;  /* 0x00000006ff057e24 */ /* 0x000fe2000f8e00ff */
[----:B------:R-:W0:Y:S01]  /*1350*/  LDC R97, c[0x0][0x600] ;  /* 0x00018000ff617b82 */ /* 0x000e220000000800 */
[----:B------:R-:W-:Y:S01]  /*1360*/  LOP3.LUT R88, R88, R0, RZ, 0xfc, !PT ;  /* 0x0000000058587212 */ /* 0x000fe200078efcff */
[----:B------:R-:W-:Y:S01]  /*1370*/  IMAD.MOV.U32 R0, RZ, RZ, -0x1 ;  /* 0xffffffffff007424 */ /* 0x000fe200078e00ff */
[----:B------:R-:W-:Y:S01]  /*1380*/  USHF.R.S32.HI UR43, URZ, 0x6, UR5 ;  /* 0x000000063f2b7899 */ /* 0x000fe20008011405 */
[----:B------:R-:W-:Y:S01]  /*1390*/  LOP3.LUT R94, R95, 0x3, RZ, 0xc0, !PT ;  /* 0x000000035f5e7812 */ /* 0x000fe200078ec0ff */
[----:B------:R-:W-:Y:S01]  /*13a0*/  IMAD R4, R7, -0x40, R4 ;  /* 0xffffffc007047824 */ /* 0x000fe200078e0204 */
[C---:B------:R-:W-:Y:S01]  /*13b0*/  LOP3.LUT R96, R95.reuse, 0x80, RZ, 0xc0, !PT ;  /* 0x000000805f607812 */ /* 0x040fe200078ec0ff */
[----:B------:R-:W-:Y:S01]  /*13c0*/  UISETP.LT.AND UP0, UPT, UR43, 0x1, UPT ;  /* 0x000000012b00788c */ /* 0x000fe2000bf01270 */
[-C--:B---3--:R-:W-:Y:S01]  /*13d0*/  SHF.L.U32 R0, R0, R93.reuse, RZ ;  /* 0x0000005d00007219 */ /* 0x088fe200000006ff */
[----:B------:R-:W-:Y:S01]  /*13e0*/  ULDC UR4, c[0x0][0x284] ;  /* 0x0000a10000047ab9 */ /* 0x000fe20000000800 */
[----:B------:R-:W-:Y:S01]  /*13f0*/  IMAD R94, R94, -0x2, R5 ;  /* 0xfffffffe5e5e7824 */ /* 0x000fe200078e0205 */
[----:B------:R-:W-:Y:S01]  /*1400*/  USEL UR44, UR43, 0x1, UP0 ;  /* 0x000000012b2c7887 */ /* 0x000fe20008000000 */
[----:B------:R-:W-:Y:S01]  /*1410*/  SHF.L.U32 R93, R6, R93, RZ ;  /* 0x0000005d065d7219 */ /* 0x000fe200000006ff */
[----:B------:R-:W-:Y:S01]  /*1420*/  IMAD.SHL.U32 R95, R95, 0x2, RZ ;  /* 0x000000025f5f7824 */ /* 0x000fe200078e00ff */
[----:B------:R-:W-:Y:S01]  /*1430*/  LOP3.LUT R102, R18, 0x1, RZ, 0xfc, !PT ;  /* 0x0000000112667812 */ /* 0x000fe200078efcff */
[----:B------:R-:W-:Y:S01]  /*1440*/  VIADD R99, R4, UR4 ;  /* 0x0000000404637c36 */ /* 0x000fe20008000000 */
[C---:B----4-:R-:W-:Y:S01]  /*1450*/  SHF.L.U64.HI R92, R8.reuse, 0x3, R9 ;  /* 0x00000003085c7819 */ /* 0x050fe20000010209 */
[----:B--2---:R-:W-:Y:S01]  /*1460*/  IMAD.SHL.U32 R91, R8, 0x8, RZ ;  /* 0x00000008085b7824 */ /* 0x004fe200078e00ff */
[----:B------:R-:W-:Y:S01]  /*1470*/  SHF.R.U32.HI R96, RZ, 0x7, R96 ;  /* 0x00000007ff607819 */ /* 0x000fe20000011660 */
[----:B------:R-:W-:Y:S01]  /*1480*/  IMAD.MOV.U32 R89, RZ, RZ, RZ ;  /* 0x000000ffff597224 */ /* 0x000fe200078e00ff */
[----:B------:R-:W-:Y:S01]  /*1490*/  LOP3.LUT R98, RZ, R0, RZ, 0x33, !PT ;  /* 0x00000000ff627212 */ /* 0x000fe200078e33ff */
[----:B------:R-:W-:Y:S01]  /*14a0*/  UIADD3 UR44, UR43, -UR44, URZ ;  /* 0x8000002c2b2c7290 */ /* 0x000fe2000fffe03f */
[----:B------:R-:W-:Y:S01]  /*14b0*/  UMOV UR40, URZ ;  /* 0x0000003f00287c82 */ /* 0x000fe20008000000 */
[----:B0-----:R-:W-:Y:S01]  /*14c0*/  VIADD R97, R97, 0xffffffff ;  /* 0xffffffff61617836 */ /* 0x001fe20000000000 */
[----:B------:R-:W-:-:S09]  /*14d0*/  UMOV UR41, URZ ;  /* 0x0000003f00297c82 */ /* 0x000fd20008000000 */
.L_x_164:
[----:B0-----:R-:W0:Y:S01]  /*14e0*/  SHFL.IDX PT, R0, R96, RZ, 0x1f ;  /* 0x00001fff60007589 */ /* 0x001e2200000e0000 */
[----:B-1----:R-:W1:Y:S01]  /*14f0*/  S2UR UR7, SR_CgaCtaId ;  /* 0x00000000000779c3 */ /* 0x002e620000008800 */
[----:B------:R-:W-:Y:S01]  /*1500*/  UMOV UR6, 0x400 ;  /* 0x0000040000067882 */ /* 0x000fe20000000000 */
[----:B0-----:R-:W-:Y:S01]  /*1510*/  R2UR UR4, R0 ;  /* 0x00000000000472ca */ /* 0x001fe200000e0000 */
[----:B-1----:R-:W-:-:S12]  /*1520*/  ULEA UR6, UR7, UR6, 0x18 ;  /* 0x0000000607067291 */ /* 0x002fd8000f8ec03f */
[----:B------:R-:W-:-:S04]  /*1530*/  ULEA.HI UR5, UR4, UR4, URZ, 0x1 ;  /* 0x0000000404057291 */ /* 0x000fc8000f8f083f */
[----:B------:R-:W-:-:S04]  /*1540*/  ULOP3.LUT UR5, UR5, 0x7fffe, URZ, 0xc0, !UPT ;  /* 0x0007fffe05057892 */ /* 0x000fc8000f8ec03f */
[----:B------:R-:W-:-:S03]  /*1550*/  UIADD3 UR5, UR4, -UR5, URZ ;  /* 0x8000000504057290 */ /* 0x000fc6000fffe03f */
[----:B------:R-:W-:Y:S01]  /*1560*/  ULDC UR4, c[0x0][0x28c] ;  /* 0x0000a30000047ab9 */ /* 0x000fe20000000800 */
[----:B------:R-:W-:Y:S01]  /*1570*/  ULEA UR5, UR5, UR6, 0xd ;  /* 0x0000000605057291 */ /* 0x000fe2000f8e683f */
[----:B------:R-:W-:-:S03]  /*1580*/  ISETP.LT.AND P0, PT, RZ, UR4, PT ;  /* 0x00000004ff007c0c */ /* 0x000fc6000bf01270 */
[----:B------:R-:W-:-:S04]  /*1590*/  UIADD3 UR5, UR5, 0x180, URZ ;  /* 0x0000018005057890 */ /* 0x000fc8000fffe03f */
[----:B------:R-:W-:-:S04]  /*15a0*/  USHF.R.U32.HI UR5, URZ, 0x4, UR5 ;  /* 0x000000043f057899 */ /* 0x000fc80008011605 */
[----:B------:R-:W-:-:S04]  /*15b0*/  ULOP3.LUT UR5, UR5, 0x3fff, URZ, 0xc0, !UPT ;  /* 0x00003fff05057892 */ /* 0x000fc8000f8ec03f */
[----:B------:R-:W-:Y:S01]  /*15c0*/  ULOP3.LUT UR45, UR5, 0x10000, URZ, 0xfc, !UPT ;  /* 0x00010000052d7892 */ /* 0x000fe2000f8efc3f */
[----:B--2345:R-:W-:Y:S11]  /*15d0*/  @P0 BRA `(.L_x_17) ;  /* 0x0000000000400947 */ /* 0x03cff60003800000 */
[----:B------:R-:W-:Y:S01]  /*15e0*/  MOV R0, 0x0 ;  /* 0x0000000000007802 */ /* 0x000fe20000000f00 */
[----:B------:R-:W-:Y:S01]  /*15f0*/  ULDC.64 UR4, c[0x4][0x68] ;  /* 0x01001a0000047ab9 */ /* 0x000fe20000000a00 */
[----:B------:R-:W-:Y:S01]  /*1600*/  ULDC.64 UR6, c[0x4][0x8] ;  /* 0x0100020000067ab9 */ /* 0x000fe20000000a00 */
[----:B------:R-:W-:Y:S01]  /*1610*/  IMAD.U32 R4, RZ, RZ, UR4 ;  /* 0x00000004ff047e24 */ /* 0x000fe2000f8e00ff */
[----:B------:R0:W1:Y:S01]  /*1620*/  LDC.64 R14, c[0x4][R0] ;  /* 0x01000000000e7b82 */ /* 0x0000620000000a00 */
[----:B------:R-:W-:Y:S01]  /*1630*/  IMAD.U32 R5, RZ, RZ, UR5 ;  /* 0x00000005ff057e24 */ /* 0x000fe2000f8e00ff */
[----:B------:R-:W-:Y:S01]  /*1640*/  ULDC.64 UR4, c[0x4][0x70] ;  /* 0x01001c0000047ab9 */ /* 0x000fe20000000a00 */
[----:B------:R-:W-:Y:S02]  /*1650*/  IMAD.U32 R10, RZ, RZ, UR6 ;  /* 0x00000006ff0a7e24 */ /* 0x000fe4000f8e00ff */
[----:B------:R-:W-:Y:S02]  /*1660*/  IMAD.U32 R6, RZ, RZ, UR4 ;  /* 0x00000004ff067e24 */ /* 0x000fe4000f8e00ff */
[----:B------:R-:W-:-:S02]  /*1670*/  IMAD.U32 R7, RZ, RZ, UR5 ;  /* 0x00000005ff077e24 */ /* 0x000fc4000f8e00ff */
[----:B------:R-:W-:Y:S02]  /*1680*/  IMAD.U32 R11, RZ, RZ, UR7 ;  /* 0x00000007ff0b7e24 */ /* 0x000fe4000f8e00ff */
[----:B------:R-:W-:Y:S02]  /*1690*/  IMAD.MOV.U32 R8, RZ, RZ, 0x1e1 ;  /* 0x000001e1ff087424 */ /* 0x000fe400078e00ff */
[----:B------:R-:W-:Y:S02]  /*16a0*/  IMAD.MOV.U32 R12, RZ, RZ, 0x1 ;  /* 0x00000001ff0c7424 */ /* 0x000fe400078e00ff */
[----:B0-----:R-:W-:-:S07]  /*16b0*/  IMAD.MOV.U32 R13, RZ, RZ, RZ ;  /* 0x000000ffff0d7224 */ /* 0x001fce00078e00ff */
[----:B------:R-:W-:-:S07]  /*16c0*/  LEPC R20, `(.L_x_17) ;  /* 0x000000001014794e */ /* 0x000fce0000000000 */
[----:B-1---5:R-:W-:Y:S05]  /*16d0*/  CALL.ABS.NOINC R14 ;  /* 0x000000000e007343 */ /* 0x022fea0003c00000 */
.L_x_17:
[----:B------:R-:W-:-:S13]  /*16e0*/  ISETP.NE.AND P0, PT, R102, 0x3, PT ;  /* 0x000000036600780c */ /* 0x000fda0003f05270 */
[----:B------:R-:W-:Y:S05]  /*16f0*/  @!P0 BRA `(.L_x_18) ;  /* 0x0000000000048947 */ /* 0x000fea0003800000 */
[----:B------:R-:W-:Y:S01]  /*1700*/  BPT.TRAP 0x1 ;  /* 0x000000040000795c */ /* 0x000fe20000300000 */
.L_x_18:
[----:B------:R-:W0:Y:S01]  /*1710*/  S2UR UR5, SR_CgaCtaId ;  /* 0x00000000000579c3 */ /* 0x000e220000008800 */
[----:B------:R-:W-:Y:S01]  /*1720*/  UMOV UR4, 0x400 ;  /* 0x0000040000047882 */ /* 0x000fe20000000000 */
[----:B------:R-:W-:Y:S02]  /*1730*/  IMAD.U32 R0, RZ, RZ, UR40 ;  /* 0x00000028ff007e24 */ /* 0x000fe4000f8e00ff */
[----:B------:R-:W-:-:S03]  /*1740*/  IMAD.U32 R3, RZ, RZ, UR41 ;  /* 0x00000029ff037e24 */ /* 0x000fc6000f8e00ff */
[----:B------:R-:W-:Y:S01]  /*1750*/  SHF.L.U32 R0, R0, 0x1f, RZ ;  /* 0x0000001f00007819 */ /* 0x000fe200000006ff */
[----:B0-----:R-:W-:-:S06]  /*1760*/  ULEA UR4, UR5, UR4, 0x18 ;  /* 0x0000000405047291 */ /* 0x001fcc000f8ec03f */
[----:B------:R-:W-:-:S04]  /*1770*/  IMAD.U32 R6, RZ, RZ, UR4 ;  /* 0x00000004ff067e24 */ /* 0x000fc8000f8e00ff */
[----:B------:R-:W-:-:S04]  /*1780*/  IMAD R3, R3, 0x8, R6 ;  /* 0x0000000803037824 */ /* 0x000fc800078e0206 */
[----:B------:R0:W1:Y:S01]  /*1790*/  SYNCS.PHASECHK.TRANS64.TRYWAIT P1, [R3+URZ], R0 ;  /* 0x00000000030075a7 */ /* 0x000062000802017f */
[----:B------:R-:W-:Y:S05]  /*17a0*/  @!P0 BRA `(.L_x_19) ;  /* 0x0000000000048947 */ /* 0x000fea0003800000 */
[----:B------:R-:W-:Y:S01]  /*17b0*/  BPT.TRAP 0x1 ;  /* 0x000000040000795c */ /* 0x000fe20000300000 */
.L_x_19:
[----:B------:R-:W-:-:S05]  /*17c0*/  IMAD.U32 R4, RZ, RZ, UR44 ;  /* 0x0000002cff047e24 */ /* 0x000fca000f8e00ff */
[----:B------:R-:W-:Y:S01]  /*17d0*/  ISETP.GE.AND P2, PT, R4, 0x1, PT ;  /* 0x000000010400780c */ /* 0x000fe20003f46270 */
[----:B-1----:R-:W-:-:S12]  /*17e0*/  @P1 BRA `(.L_x_20) ;  /* 0x0000000000081947 */ /* 0x002fd80003800000 */
[----:B------:R-:W1:Y:S02]  /*17f0*/  SYNCS.PHASECHK.TRANS64.TRYWAIT P1, [R3+URZ], R0 ;  /* 0x00000000030075a7 */ /* 0x000e64000802017f */
[----:B-1----:R-:W-:Y:S05]  /*1800*/  @!P1 BRA `(.L_x_21) ;  /* 0x0000006800489947 */ /* 0x002fea0003800000 */
.L_x_20:
[----:B------:R-:W-:Y:S05]  /*1810*/  WARPSYNC.ALL ;  /* 0x0000000000007948 */ /* 0x000fea0003800000 */
[----:B------:R-:W-:Y:S01]  /*1820*/  R2UR UR4, R6 ;  /* 0x00000000060472ca */ /* 0x000fe200000e0000 */
[----:B------:R-:W-:Y:S01]  /*1830*/  ULEA UR5, UR41, UR45, 0xa ;  /* 0x0000002d29057291 */ /* 0x000fe2000f8e503f */
[----:B------:R-:W-:Y:S01]  /*1840*/  WARPGROUP.ARRIVE ;  /* 0x00000000000079c5 */ /* 0x000fe20000000000 */
[----:B------:R-:W-:Y:S01]  /*1850*/  UMOV UR9, 0x40000040 ;  /* 0x4000004000097882 */ /* 0x000fe20000000000 */
[----:B------:R-:W-:-:S04]  /*1860*/  UMOV UR11, 0x40000040 ;  /* 0x40000040000b7882 */ /* 0x000fc80000000000 */
[----:B------:R-:W-:-:S05]  /*1870*/  UMOV UR8, UR5 ;  /* 0x0000000500087c82 */ /* 0x000fca0008000000 */
[----:B------:R-:W-:-:S04]  /*1880*/  UIADD3 UR4, UR4, 0x1c180, URZ ;  /* 0x0001c18004047890 */ /* 0x000fc8000fffe03f */
[----:B------:R-:W-:-:S04]  /*1890*/  USHF.R.U32.HI UR4, URZ, 0x4, UR4 ;  /* 0x000000043f047899 */ /* 0x000fc80008011604 */
[----:B------:R-:W-:-:S04]  /*18a0*/  ULOP3.LUT UR4, UR4, 0x3fff, URZ, 0xc0, !UPT ;  /* 0x00003fff04047892 */ /* 0x000fc8000f8ec03f */
[----:B------:R-:W-:-:S04]  /*18b0*/  ULOP3.LUT UR4, UR4, 0x10000, URZ, 0xfc, !UPT ;  /* 0x0001000004047892 */ /* 0x000fc8000f8efc3f */
[----:B------:R-:W-:-:S07]  /*18c0*/  ULEA UR6, UR41, UR4, 0xa ;  /* 0x0000000429067291 */ /* 0x000fce000f8e503f */
[----:B------:R-:W-:Y:S02]  /*18d0*/  UMOV UR10, UR6 ;  /* 0x00000006000a7c82 */ /* 0x000fe40008000000 */
[----:B------:R-:W-:Y:S01]  /*18e0*/  HGMMA.64x128x16.F32 R24, gdesc[UR8], RZ, !UPT, gsb0 ;  /* 0x01e00000081879f0 */ /* 0x000fe2000c0008ff */
[----:B------:R-:W-:Y:S02]  /*18f0*/  UIADD3 UR8, UR5, 0x2, URZ ;  /* 0x0000000205087890 */ /* 0x000fe4000fffe03f */
[----:B------:R-:W-:Y:S01]  /*1900*/  UIADD3 UR10, UR6, 0x2, URZ ;  /* 0x00000002060a7890 */ /* 0x000fe2000fffe03f */
[----:B------:R-:W-:Y:S01]  /*1910*/  UMOV UR9, 0x40000040 ;  /* 0x4000004000097882 */ /* 0x000fe20000000000 */
[----:B------:R-:W-:Y:S01]  /*1920*/  UMOV UR11, 0x40000040 ;  /* 0x40000040000b7882 */ /* 0x000fe20000000000 */
[----:B------:R-:W-:Y:S02]  /*1930*/  WARPGROUP.DEPBAR.LE gsb0, 0x0 ;  /* 0x00008000000079c5 */ /* 0x000fe40000010000 */
[----:B------:R-:W-:-:S06]  /*1940*/  WARPGROUP.ARRIVE ;  /* 0x00000000000079c5 */ /* 0x000fcc0000000000 */
[----:B------:R-:W-:Y:S01]  /*1950*/  HGMMA.64x128x16.F32 R24, gdesc[UR8], R24, gsb0 ;  /* 0x01e00000081879f0 */ /* 0x000fe20008000818 */
        /* <DEDUP_REMOVED lines=13> */
[----:B------:R-:W-:Y:S03]  /*1a30*/  HGMMA.64x128x16.F32 R24, gdesc[UR8], R24, gsb0 ;  /* 0x01e00000081879f0 */ /* 0x000fe60008000818 */
[----:B------:R-:W-:Y:S02]  /*1a40*/  WARPGROUP.DEPBAR.LE gsb0, 0x0 ;  /* 0x00008000000079c5 */ /* 0x000fe40000010000 */
[----:B------:R-:W-:Y:S05]  /*1a50*/  @!P2 BRA `(.L_x_22) ;  /* 0x000000040028a947 */ /* 0x000fea0003800000 */
[----:B------:R-:W-:Y:S01]  /*1a60*/  UIADD3 UR5, UR41, 0x1, URZ ;  /* 0x0000000129057890 */ /* 0x000fe2000fffe03f */
[----:B01----:R-:W-:Y:S02]  /*1a70*/  IMAD.U32 R0, RZ, RZ, UR44 ;  /* 0x0000002cff007e24 */ /* 0x003fe4000f8e00ff */
[----:B------:R-:W-:Y:S01]  /*1a80*/  IMAD.U32 R3, RZ, RZ, UR41 ;  /* 0x00000029ff037e24 */ /* 0x000fe2000f8e00ff */
[----:B------:R-:W-:-:S04]  /*1a90*/  UISETP.NE.AND UP0, UPT, UR5, 0x7, UPT ;  /* 0x000000070500788c */ /* 0x000fc8000bf05270 */
[----:B------:R-:W-:Y:S02]  /*1aa0*/  USEL UR6, URZ, 0x1, UP0 ;  /* 0x000000013f067887 */ /* 0x000fe40008000000 */
[----:B------:R-:W-:Y:S02]  /*1ab0*/  USEL UR5, UR5, URZ, UP0 ;  /* 0x0000003f05057287 */ /* 0x000fe40008000000 */
[----:B------:R-:W-:-:S06]  /*1ac0*/  ULOP3.LUT UR6, UR40, UR6, URZ, 0x3c, !UPT ;  /* 0x0000000628067292 */ /* 0x000fcc000f8e3c3f */
[----:B------:R-:W-:-:S07]  /*1ad0*/  IMAD.U32 R7, RZ, RZ, UR6 ;  /* 0x00000006ff077e24 */ /* 0x000fce000f8e00ff */
.L_x_29:
[----:B------:R-:W-:Y:S05]  /*1ae0*/  @!P0 BRA `(.L_x_23) ;  /* 0x0000000000048947 */ /* 0x000fea0003800000 */
[----:B------:R-:W-:Y:S01]  /*1af0*/  BPT.TRAP 0x1 ;  /* 0x000000040000795c */ /* 0x000fe20000300000 */
.L_x_23:
[----:B------:R-:W0:Y:S01]  /*1b00*/  S2UR UR7, SR_CgaCtaId ;  /* 0x00000000000779c3 */ /* 0x000e220000008800 */
[----:B------:R-:W-:Y:S01]  /*1b10*/  UMOV UR6, 0x400 ;  /* 0x0000040000067882 */ /* 0x000fe20000000000 */
[----:B------:R-:W-:Y:S01]  /*1b20*/  IMAD.U32 R5, RZ, RZ, UR5 ;  /* 0x00000005ff057e24 */ /* 0x000fe2000f8e00ff */
[----:B------:R-:W-:Y:S01]  /*1b30*/  SHF.L.U32 R4, R7, 0x1f, RZ ;  /* 0x0000001f07047819 */ /* 0x000fe200000006ff */
[----:B0-----:R-:W-:-:S06]  /*1b40*/  ULEA UR6, UR7, UR6, 0x18 ;  /* 0x0000000607067291 */ /* 0x001fcc000f8ec03f */
[----:B------:R-:W-:-:S04]  /*1b50*/  IMAD.U32 R6, RZ, RZ, UR6 ;  /* 0x00000006ff067e24 */ /* 0x000fc8000f8e00ff */
[----:B------:R-:W-:-:S04]  /*1b60*/  IMAD R5, R5, 0x8, R6 ;  /* 0x0000000805057824 */ /* 0x000fc800078e0206 */
[----:B------:R0:W1:Y:S01]  /*1b70*/  SYNCS.PHASECHK.TRANS64.TRYWAIT P1, [R5+URZ], R4 ;  /* 0x00000004050075a7 */ /* 0x000062000802017f */
[----:B------:R-:W-:Y:S05]  /*1b80*/  @!P0 BRA `(.L_x_24) ;  /* 0x0000000000048947 */ /* 0x000fea0003800000 */
[----:B------:R-:W-:Y:S01]  /*1b90*/  BPT.TRAP 0x1 ;  /* 0x000000040000795c */ /* 0x000fe20000300000 */
.L_x_24:
[----:B-1----:R-:W-:Y:S05]  /*1ba0*/  @P1 BRA `(.L_x_25) ;  /* 0x0000000000081947 */ /* 0x002fea0003800000 */
[----:B------:R-:W1:Y:S02]  /*1bb0*/  SYNCS.PHASECHK.TRANS64.TRYWAIT P1, [R5+URZ], R4 ;  /* 0x00000004050075a7 */ /* 0x000e64000802017f */
[----:B-1----:R-:W-:Y:S05]  /*1bc0*/  @!P1 BRA `(.L_x_26) ;  /* 0x00000064006c9947 */ /* 0x002fea0003800000 */
.L_x_25:
[----:B------:R-:W-:Y:S01]  /*1bd0*/  ULEA UR6, UR5, UR45, 0xa ;  /* 0x0000002d05067291 */ /* 0x000fe2000f8e503f */
[----:B------:R-:W-:Y:S01]  /*1be0*/  WARPGROUP.ARRIVE ;  /* 0x00000000000079c5 */ /* 0x000fe20000000000 */
[----:B------:R-:W-:Y:S01]  /*1bf0*/  ULEA UR7, UR5, UR4, 0xa ;  /* 0x0000000405077291 */ /* 0x000fe2000f8e503f */
[----:B------:R-:W-:Y:S01]  /*1c00*/  UMOV UR9, 0x40000040 ;  /* 0x4000004000097882 */ /* 0x000fe20000000000 */
[----:B------:R-:W-:-:S03]  /*1c10*/  UMOV UR11, 0x40000040 ;  /* 0x40000040000b7882 */ /* 0x000fc60000000000 */
[----:B------:R-:W-:Y:S02]  /*1c20*/  UMOV UR8, UR6 ;  /* 0x0000000600087c82 */ /* 0x000fe40008000000 */
[----:B------:R-:W-:Y:S02]  /*1c30*/  UMOV UR10, UR7 ;  /* 0x00000007000a7c82 */ /* 0x000fe40008000000 */
[----:B------:R-:W-:Y:S01]  /*1c40*/  HGMMA.64x128x16.F32 R24, gdesc[UR8], R24, gsb0 ;  /* 0x01e00000081879f0 */ /* 0x000fe20008000818 */
[----:B------:R-:W-:Y:S02]  /*1c50*/  UIADD3 UR8, UR6, 0x2, URZ ;  /* 0x0000000206087890 */ /* 0x000fe4000fffe03f */
[----:B------:R-:W-:Y:S01]  /*1c60*/  UIADD3 UR10, UR7, 0x2, URZ ;  /* 0x00000002070a7890 */ /* 0x000fe2000fffe03f */
[----:B------:R-:W-:Y:S01]  /*1c70*/  UMOV UR9, 0x40000040 ;  /* 0x4000004000097882 */ /* 0x000fe20000000000 */
[----:B------:R-:W-:Y:S01]  /*1c80*/  UMOV UR11, 0x40000040 ;  /* 0x40000040000b7882 */ /* 0x000fe20000000000 */
[----:B------:R-:W-:-:S02]  /*1c90*/  WARPGROUP.DEPBAR.LE gsb0, 0x0 ;  /* 0x00008000000079c5 */ /* 0x000fc40000010000 */
        /* <DEDUP_REMOVED lines=18> */
[----:B------:R-:W-:Y:S01]  /*1dc0*/  BPT.TRAP 0x1 ;  /* 0x000000040000795c */ /* 0x000fe20000300000 */
.L_x_27:
[----:B------:R-:W-:-:S13]  /*1dd0*/  ISETP.NE.AND P1, PT, R22, RZ, PT ;  /* 0x000000ff1600720c */ /* 0x000fda0003f25270 */
[----:B01----:R-:W-:-:S04]  /*1de0*/  @P1 IMAD R4, R3, 0x8, R6 ;  /* 0x0000000803041824 */ /* 0x003fc800078e0206 */
[----:B------:R-:W-:-:S05]  /*1df0*/  @P1 VIADD R4, R4, 0x38 ;  /* 0x0000003804041836 */ /* 0x000fca0000000000 */
[----:B------:R-:W-:-:S04]  /*1e00*/  @P1 PRMT R4, R19, 0x654, R4 ;  /* 0x0000065413041816 */ /* 0x000fc80000000004 */
[----:B------:R0:W-:Y:S01]  /*1e10*/  @P1 SYNCS.ARRIVE.TRANS64.RED.A1T0 RZ, [R4+URZ], RZ ;  /* 0x000000ff04ff19a7 */ /* 0x0001e2000810043f */
[----:B------:R-:W-:-:S13]  /*1e20*/  ISETP.GT.U32.AND P1, PT, R18, 0x1, PT ;  /* 0x000000011200780c */ /* 0x000fda0003f24070 */
[----:B0-----:R-:W-:Y:S05]  /*1e30*/  @P1 BRA `(.L_x_28) ;  /* 0x0000000000041947 */ /* 0x001fea0003800000 */
[----:B------:R-:W-:Y:S01]  /*1e40*/  BPT.TRAP 0x1 ;  /* 0x000000040000795c */ /* 0x000fe20000300000 */
.L_x_28:
[----:B------:R-:W-:Y:S01]  /*1e50*/  UIADD3 UR5, UR5, 0x1, URZ ;  /* 0x0000000105057890 */ /* 0x000fe2000fffe03f */
[C---:B------:R-:W-:Y:S01]  /*1e60*/  ISETP.GT.AND P2, PT, R0.reuse, 0x1, PT ;  /* 0x000000010000780c */ /* 0x040fe20003f44270 */
[----:B------:R-:W-:Y:S02]  /*1e70*/  VIADD R3, R3, 0x1 ;  /* 0x0000000103037836 */ /* 0x000fe40000000000 */
[----:B------:R-:W-:Y:S01]  /*1e80*/  UISETP.NE.AND UP0, UPT, UR5, 0x7, UPT ;  /* 0x000000070500788c */ /* 0x000fe2000bf05270 */
[----:B------:R-:W-:Y:S02]  /*1e90*/  VIADD R0, R0, 0xffffffff ;  /* 0xffffffff00007836 */ /* 0x000fe40000000000 */
[C---:B------:R-:W-:Y:S01]  /*1ea0*/  ISETP.NE.AND P1, PT, R3.reuse, 0x7, PT ;  /* 0x000000070300780c */ /* 0x040fe20003f25270 */
[----:B------:R-:W-:Y:S02]  /*1eb0*/  USEL UR6, URZ, 0x1, UP0 ;  /* 0x000000013f067887 */ /* 0x000fe40008000000 */
[----:B------:R-:W-:Y:S01]  /*1ec0*/  USEL UR5, UR5, URZ, UP0 ;  /* 0x0000003f05057287 */ /* 0x000fe20008000000 */
[----:B------:R-:W-:-:S03]  /*1ed0*/  SEL R3, R3, RZ, P1 ;  /* 0x000000ff03037207 */ /* 0x000fc60000800000 */
[----:B------:R-:W-:Y:S01]  /*1ee0*/  LOP3.LUT R7, R7, UR6, RZ, 0x3c, !PT ;  /* 0x0000000607077c12 */ /* 0x000fe2000f8e3cff */
[----:B------:R-:W-:Y:S07]  /*1ef0*/  @P2 BRA `(.L_x_29) ;  /* 0xfffffff800f82947 */ /* 0x000fee000383ffff */
.L_x_22:
[----:B01----:R-:W0:Y:S02]  /*1f00*/  LDC R0, c[0x0][0x28c] ;  /* 0x0000a300ff007b82 */ /* 0x003e240000000800 */
[----:B0-----:R-:W-:-:S13]  /*1f10*/  ISETP.GE.AND P1, PT, R0, 0x1, PT ;  /* 0x000000010000780c */ /* 0x001fda0003f26270 */
[----:B------:R-:W-:Y:S05]  /*1f20*/  @!P1 BRA `(.L_x_30) ;  /* 0x0000000000509947 */ /* 0x000fea0003800000 */
[----:B------:R-:W-:Y:S05]  /*1f30*/  @!P0 BRA `(.L_x_31) ;  /* 0x0000000000048947 */ /* 0x000fea0003800000 */
[----:B------:R-:W-:Y:S01]  /*1f40*/  BPT.TRAP 0x1 ;  /* 0x000000040000795c */ /* 0x000fe20000300000 */
.L_x_31:
[----:B------:R-:W-:Y:S01]  /*1f50*/  ISETP.NE.AND P0, PT, R22, RZ, PT ;  /* 0x000000ff1600720c */ /* 0x000fe20003f05270 */
[----:B------:R-:W-:Y:S01]  /*1f60*/  BSSY B0, `(.L_x_32) ;  /* 0x000000e000007945 */ /* 0x000fe20003800000 */
[----:B------:R-:W-:-:S11]  /*1f70*/  ISETP.GT.U32.AND P1, PT, R18, 0x1, PT ;  /* 0x000000011200780c */ /* 0x000fd60003f24070 */
[----:B------:R-:W-:Y:S05]  /*1f80*/  @!P0 BRA `(.L_x_33) ;  /* 0x00000000002c8947 */ /* 0x000fea0003800000 */
[----:B------:R-:W-:-:S04]  /*1f90*/  UIADD3 UR6, UR44, UR41, URZ ;  /* 0x000000292c067290 */ /* 0x000fc8000fffe03f */
[----:B------:R-:W-:-:S04]  /*1fa0*/  UIMAD.WIDE.U32 UR4, UR6, 0x24924925, URZ ;  /* 0x24924925060478a5 */ /* 0x000fc8000f8e003f */
[----:B------:R-:W-:-:S04]  /*1fb0*/  UIADD3 UR4, UR6, -UR5, URZ ;  /* 0x8000000506047290 */ /* 0x000fc8000fffe03f */
[----:B------:R-:W-:-:S04]  /*1fc0*/  ULEA.HI UR4, UR4, UR5, URZ, 0x1f ;  /* 0x0000000504047291 */ /* 0x000fc8000f8ff83f */
[----:B------:R-:W-:-:S04]  /*1fd0*/  USHF.R.U32.HI UR4, URZ, 0x2, UR4 ;  /* 0x000000023f047899 */ /* 0x000fc80008011604 */
[----:B------:R-:W-:-:S06]  /*1fe0*/  UIMAD UR4, UR4, -0x7, UR6 ;  /* 0xfffffff9040478a4 */ /* 0x000fcc000f8e0206 */
[----:B------:R-:W-:-:S04]  /*1ff0*/  IMAD.U32 R3, RZ, RZ, UR4 ;  /* 0x00000004ff037e24 */ /* 0x000fc8000f8e00ff */
[----:B------:R-:W-:-:S04]  /*2000*/  IMAD R0, R3, 0x8, R6 ;  /* 0x0000000803007824 */ /* 0x000fc800078e0206 */
[----:B------:R-:W-:-:S05]  /*2010*/  VIADD R0, R0, 0x38 ;  /* 0x0000003800007836 */ /* 0x000fca0000000000 */
[----:B------:R-:W-:-:S04]  /*2020*/  PRMT R0, R19, 0x654, R0 ;  /* 0x0000065413007816 */ /* 0x000fc80000000000 */
[----:B------:R0:W-:Y:S03]  /*2030*/  SYNCS.ARRIVE.TRANS64.RED.A1T0 RZ, [R0+URZ], RZ ;  /* 0x000000ff00ff79a7 */ /* 0x0001e6000810043f */
.L_x_33:
[----:B------:R-:W-:Y:S05]  /*2040*/  BSYNC B0 ;  /* 0x0000000000007941 */ /* 0x000fea0003800000 */
.L_x_32:
[----:B------:R-:W-:Y:S05]  /*2050*/  @P1 BRA `(.L_x_30) ;  /* 0x0000000000041947 */ /* 0x000fea0003800000 */
[----:B------:R-:W-:Y:S01]  /*2060*/  BPT.TRAP 0x1 ;  /* 0x000000040000795c */ /* 0x000fe20000300000 */
.L_x_30:
[----:B------:R-:W-:Y:S01]  /*2070*/  UISETP.GE.U32.AND UP1, UPT, UR43, 0x7, UPT ;  /* 0x000000072b00788c */ /* 0x000fe2000bf26070 */
[----:B------:R-:W-:Y:S01]  /*2080*/  IMAD.SHL.U32 R100, R100, 0x80, RZ ;  /* 0x0000008064647824 */ /* 0x000fe200078e00ff */
[----:B------:R-:W-:Y:S01]  /*2090*/  UIADD3 UR41, UR43, UR41, URZ ;  /* 0x000000292b297290 */ /* 0x000fe2000fffe03f */
[----:B------:R-:W-:Y:S01]  /*20a0*/  SHF.R.S32.HI R11, RZ, 0x1f, R101 ;  /* 0x0000001fff0b7819 */ /* 0x000fe20000011465 */
[----:B------:R-:W-:Y:S01]  /*20b0*/  ULDC UR10, c[0x0][0x288] ;  /* 0x0000a200000a7ab9 */ /* 0x000fe20000000800 */
[----:B------:R-:W-:Y:S01]  /*20c0*/  IMAD.SHL.U32 R6, R103, 0x80, RZ ;  /* 0x0000008067067824 */ /* 0x000fe200078e00ff */
[C---:B------:R-:W-:Y:S01]  /*20d0*/  LOP3.LUT R8, R100.reuse, 0x6, R95, 0xf8, !PT ;  /* 0x0000000664087812 */ /* 0x040fe200078ef85f */
[----:B------:R-:W-:Y:S01]  /*20e0*/  UISETP.GT.U32.AND UP0, UPT, UR41, 0x6, UPT ;  /* 0x000000062900788c */ /* 0x000fe2000bf04070 */
[----:B------:R-:W-:Y:S01]  /*20f0*/  ISETP.GE.AND P0, PT, R100, UR10, PT ;  /* 0x0000000a64007c0c */ /* 0x000fe2000bf06270 */
[----:B------:R-:W-:Y:S01]  /*2100*/  ULDC.64 UR6, c[0x0][0x5d0] ;  /* 0x0001740000067ab9 */ /* 0x000fe20000000a00 */
[----:B------:R-:W-:Y:S01]  /*2110*/  ULDC UR11, c[0x0][0x284] ;  /* 0x0000a100000b7ab9 */ /* 0x000fe20000000800 */
[----:B------:R-:W-:Y:S01]  /*2120*/  @UP1 UIMAD.WIDE.U32 UR4, UR41, 0x24924925, URZ ;  /* 0x24924925290418a5 */ /* 0x000fe2000f8e003f */
[----:B------:R-:W-:Y:S01]  /*2130*/  SHF.R.S32.HI R9, RZ, 0x1f, R8 ;  /* 0x0000001fff097819 */ /* 0x000fe20000011408 */
[----:B0-----:R-:W-:Y:S01]  /*2140*/  IMAD R0, R11, UR6, RZ ;  /* 0x000000060b007c24 */ /* 0x001fe2000f8e02ff */
[----:B------:R-:W-:Y:S01]  /*2150*/  UISETP.LT.U32.AND UP0, UPT, UR43, 0x7, UP0 ;  /* 0x000000072b00788c */ /* 0x000fe20008701070 */
[----:B------:R-:W-:Y:S01]  /*2160*/  ISETP.GE.OR P0, PT, R6, UR11, P0 ;  /* 0x0000000b06007c0c */ /* 0x000fe20008706670 */
[----:B------:R-:W-:Y:S01]  /*2170*/  @UP1 UIADD3 UR4, UR41, -UR5, URZ ;  /* 0x8000000529041290 */ /* 0x000fe2000fffe03f */
[C---:B------:R-:W-:Y:S01]  /*2180*/  IMAD R3, R101.reuse, UR7, R0 ;  /* 0x0000000765037c24 */ /* 0x040fe2000f8e0200 */
[----:B------:R-:W-:Y:S01]  /*2190*/  ULDC.64 UR8, c[0x0][0x5c8] ;  /* 0x0001720000087ab9 */ /* 0x000fe20000000a00 */
[----:B------:R-:W-:Y:S01]  /*21a0*/  IMAD.WIDE.U32 R4, R101, UR6, R8 ;  /* 0x0000000665047c25 */ /* 0x000fe2000f8e0008 */
[----:B------:R-:W-:-:S02]  /*21b0*/  USEL UR6, URZ, 0x1, !UP0 ;  /* 0x000000013f067887 */ /* 0x000fc4000c000000 */
[----:B------:R-:W-:Y:S01]  /*21c0*/  @UP1 ULEA.HI UR4, UR4, UR5, URZ, 0x1f ;  /* 0x0000000504041291 */ /* 0x000fe2000f8ff83f */
[----:B------:R-:W-:Y:S01]  /*21d0*/  IMAD.WIDE R104, R103, 0x80, R88 ;  /* 0x0000008067687825 */ /* 0x000fe200078e0258 */
[----:B------:R-:W-:Y:S02]  /*21e0*/  ULOP3.LUT UR40, UR40, UR6, URZ, 0x3c, !UPT ;  /* 0x0000000628287292 */ /* 0x000fe4000f8e3c3f */
[----:B------:R-:W-:Y:S01]  /*21f0*/  @UP1 USHF.R.U32.HI UR4, URZ, 0x2, UR4 ;  /* 0x000000023f041899 */ /* 0x000fe20008011604 */
[----:B------:R-:W-:Y:S02]  /*2200*/  IMAD.IADD R5, R5, 0x1, R3 ;  /* 0x0000000105057824 */ /* 0x000fe400078e0203 */
[----:B------:R-:W-:Y:S01]  /*2210*/  IMAD R3, R105, UR8, RZ ;  /* 0x0000000869037c24 */ /* 0x000fe2000f8e02ff */
[----:B------:R-:W-:Y:S01]  /*2220*/  @UP1 ULOP3.LUT UR40, UR40, 0x1, UR4, 0x78, !UPT ;  /* 0x0000000128281892 */ /* 0x000fe2000f8e7804 */
[----:B------:R-:W-:-:S04]  /*2230*/  IMAD.WIDE.U32 R106, R104, UR8, R4 ;  /* 0x00000008686a7c25 */ /* 0x000fc8000f8e0004 */
[----:B------:R-:W-:Y:S02]  /*2240*/  IMAD R7, R104, UR9, R3 ;  /* 0x0000000968077c24 */ /* 0x000fe4000f8e0203 */
[----:B------:R-:W-:Y:S01]  /*2250*/  IMAD.MOV.U32 R0, RZ, RZ, -0x1 ;  /* 0xffffffffff007424 */ /* 0x000fe200078e00ff */
[----:B------:R-:W-:Y:S06]  /*2260*/  @P0 BRA `(.L_x_34) ;  /* 0x00000040001c0947 */ /* 0x000fec0003800000 */
[----:B-----5:R-:W-:Y:S01]  /*2270*/  FSETP.NEU.AND P0, PT, R90, RZ, PT ;  /* 0x000000ff5a00720b */ /* 0x020fe20003f0d000 */
[----:B------:R-:W-:Y:S01]  /*2280*/  IMAD.IADD R4, R94, 0x1, -R100 ;  /* 0x000000015e047824 */ /* 0x000fe200078e0a64 */
[----:B------:R-:W-:Y:S01]  /*2290*/  BSSY B0, `(.L_x_34) ;  /* 0x0000404000007945 */ /* 0x000fe20003800000 */
[----:B------:R-:W-:Y:S02]  /*22a0*/  IMAD.IADD R3, R99, 0x1, -R6 ;  /* 0x0000000163037824 */ /* 0x000fe400078e0a06 */
[----:B------:R-:W-:Y:S01]  /*22b0*/  IMAD.IADD R103, R107, 0x1, R7 ;  /* 0x000000016b677824 */ /* 0x000fe200078e0207 */
[----:B------:R-:W-:-:S04]  /*22c0*/  ISETP.GT.AND P2, PT, R4, RZ, PT ;  /* 0x000000ff0400720c */ /* 0x000fc80003f44270 */
[----:B------:R-:W-:-:S03]  /*22d0*/  ISETP.GT.AND P1, PT, R3, RZ, P2 ;  /* 0x000000ff0300720c */ /* 0x000fc60001724270 */
[----:B------:R-:W-:Y:S10]  /*22e0*/  @!P0 BRA `(.L_x_35) ;  /* 0x0000002c00288947 */ /* 0x000ff40003800000 */
[----:B------:R-:W0:Y:S01]  /*22f0*/  LDC.64 R110, c[0x0][0x5b8] ;  /* 0x00016e00ff6e7b82 */ /* 0x000e220000000a00 */
[----:B------:R-:W-:-:S07]  /*2300*/  ULDC.64 UR4, c[0x0][0x5c0] ;  /* 0x0001700000047ab9 */ /* 0x000fce0000000a00 */
[----:B------:R-:W1:Y:S08]  /*2310*/  LDC.64 R112, c[0x0][0x5b0] ;  /* 0x00016c00ff707b82 */ /* 0x000e700000000a00 */
[----:B------:R-:W2:Y:S01]  /*2320*/  LDC.64 R114, c[0x0][0x5a8] ;  /* 0x00016a00ff727b82 */ /* 0x000ea20000000a00 */
[-C--:B0-----:R-:W-:Y:S02]  /*2330*/  IMAD R6, R11, R110.reuse, RZ ;  /* 0x0000006e0b067224 */ /* 0x081fe400078e02ff */
[----:B------:R-:W-:-:S04]  /*2340*/  IMAD.WIDE.U32 R108, R101, R110, R8 ;  /* 0x0000006e656c7225 */ /* 0x000fc800078e0008 */
[----:B------:R-:W-:Y:S02]  /*2350*/  IMAD R107, R101, R111, R6 ;  /* 0x0000006f656b7224 */ /* 0x000fe400078e0206 */
[-C--:B-1----:R-:W-:Y:S02]  /*2360*/  IMAD R5, R105, R112.reuse, RZ ;  /* 0x0000007069057224 */ /* 0x082fe400078e02ff */
[----:B------:R-:W-:Y:S02]  /*2370*/  IMAD.IADD R13, R109, 0x1, R107 ;  /* 0x000000016d0d7824 */ /* 0x000fe400078e026b */
[----:B------:R-:W-:Y:S02]  /*2380*/  IMAD.MOV.U32 R12, RZ, RZ, R108 ;  /* 0x000000ffff0c7224 */ /* 0x000fe400078e006c */
[C---:B------:R-:W-:Y:S02]  /*2390*/  IMAD R111, R104.reuse, R113, R5 ;  /* 0x00000071686f7224 */ /* 0x040fe400078e0205 */
[----:B------:R-:W-:-:S04]  /*23a0*/  IMAD.WIDE.U32 R6, R104, R112, R12 ;  /* 0x0000007068067225 */ /* 0x000fc800078e000c */
[----:B------:R-:W-:Y:S01]  /*23b0*/  IMAD.IADD R5, R7, 0x1, R111 ;  /* 0x0000000107057824 */ /* 0x000fe200078e026f */
[----:B--2---:R-:W-:-:S04]  /*23c0*/  LEA R14, P0, R6, R114, 0x1 ;  /* 0x00000072060e7211 */ /* 0x004fc800078008ff */
[----:B------:R-:W-:-:S05]  /*23d0*/  LEA.HI.X R15, R6, R115, R5, 0x1, P0 ;  /* 0x00000073060f7211 */ /* 0x000fca00000f0c05 */
[----:B------:R0:W2:Y:S01]  /*23e0*/  @P1 LDG.E.LTC128B.U16 R5, desc[UR38][R14.64] ;  /* 0x000000260e051981 */ /* 0x0000a2000c1e1520 */
[----:B------:R-:W-:Y:S01]  /*23f0*/  LEA R10, P0, R106, UR4, 0x1 ;  /* 0x000000046a0a7c11 */ /* 0x000fe2000f8008ff */
[----:B------:R-:W-:Y:S01]  /*2400*/  IMAD.WIDE.U32 R6, R104, R112, R8 ;  /* 0x0000007068067225 */ /* 0x000fe200078e0008 */
[----:B------:R-:W-:Y:S03]  /*2410*/  BSSY B1, `(.L_x_36) ;  /* 0x0000012000017945 */ /* 0x000fe60003800000 */
[----:B------:R-:W-:Y:S02]  /*2420*/  IMAD.IADD R7, R111, 0x1, R7 ;  /* 0x000000016f077824 */ /* 0x000fe400078e0207 */
[----:B------:R-:W-:Y:S01]  /*2430*/  IMAD.WIDE.U32 R20, R101, R110, R6 ;  /* 0x0000006e65147225 */ /* 0x000fe200078e0006 */
[----:B0-----:R-:W-:-:S03]  /*2440*/  SHF.L.U64.HI R15, R112, 0x3, R113 ;  /* 0x00000003700f7819 */ /* 0x001fc60000010271 */
[----:B------:R-:W-:Y:S01]  /*2450*/  IMAD.IADD R7, R107, 0x1, R21 ;  /* 0x000000016b077824 */ /* 0x000fe200078e0215 */
[----:B------:R-:W-:Y:S01]  /*2460*/  LEA R6, P4, R20, R114, 0x1 ;  /* 0x0000007214067211 */ /* 0x000fe200078808ff */
[----:B------:R-:W-:-:S03]  /*2470*/  IMAD.SHL.U32 R14, R112, 0x8, RZ ;  /* 0x00000008700e7824 */ /* 0x000fc600078e00ff */
[----:B------:R-:W-:Y:S01]  /*2480*/  LEA.HI.X R7, R20, R115, R7, 0x1, P4 ;  /* 0x0000007314077211 */ /* 0x000fe200020f0c07 */
[----:B--2---:R-:W-:-:S05]  /*2490*/  HADD2.F32 R11, -RZ, R5.H0_H0 ;  /* 0x20000005ff0b7230 */ /* 0x004fca0000004100 */
[----:B------:R-:W-:-:S04]  /*24a0*/  FMUL R11, R11, R90 ;  /* 0x0000005a0b0b7220 */ /* 0x000fc80000400000 */
[----:B------:R-:W-:Y:S01]  /*24b0*/  FFMA R24, R24, R23, R11 ;  /* 0x0000001718187223 */ /* 0x000fe2000000000b */
[----:B------:R-:W-:Y:S02]  /*24c0*/  LEA.HI.X R11, R106, UR5, R103, 0x1, P0 ;  /* 0x000000056a0b7c11 */ /* 0x000fe400080f0c67 */
[----:B------:R-:W-:Y:S02]  /*24d0*/  ISETP.GT.AND P0, PT, R4, 0x1, PT ;  /* 0x000000010400780c */ /* 0x000fe40003f04270 */
[----:B------:R-:W-:Y:S02]  /*24e0*/  F2FP.F16.F32.PACK_AB R24, RZ, R24 ;  /* 0x00000018ff18723e */ /* 0x000fe400000000ff */
[----:B------:R-:W-:-:S03]  /*24f0*/  ISETP.GT.AND P3, PT, R3, RZ, P0 ;  /* 0x000000ff0300720c */ /* 0x000fc60000764270 */
[----:B------:R0:W-:Y:S10]  /*2500*/  @P1 STG.E.U16 desc[UR38][R10.64], R24 ;  /* 0x000000180a001986 */ /* 0x0001f4000c101526 */
[----:B------:R-:W-:Y:S05]  /*2510*/  @!P3 BRA `(.L_x_37) ;  /* 0x000000000004b947 */ /* 0x000fea0003800000 */
[----:B------:R1:W5:Y:S02]  /*2520*/  LDG.E.LTC128B.U16 R5, desc[UR38][R6.64+0x2] ;  /* 0x0000022606057981 */ /* 0x000364000c1e1520 */
.L_x_37:
[----:B------:R-:W-:Y:S05]  /*2530*/  BSYNC B1 ;  /* 0x0000000000017941 */ /* 0x000fea0003800000 */
.L_x_36:
[----:B-----5:R-:W-:Y:S01]  /*2540*/  HADD2.F32 R103, -RZ, R5.H0_H0 ;  /* 0x20000005ff677230 */ /* 0x020fe20000004100 */
[----:B------:R-:W-:Y:S01]  /*2550*/  ISETP.GT.AND P2, PT, R3, 0x8, P2 ;  /* 0x000000080300780c */ /* 0x000fe20001744270 */
[----:B------:R-:W-:Y:S01]  /*2560*/  IMAD.WIDE.U32 R20, R104, R112, R14 ;  /* 0x0000007068147225 */ /* 0x000fe200078e000e */
[----:B0-----:R-:W-:-:S03]  /*2570*/  PRMT R24, R5, 0x7610, R24 ;  /* 0x0000761005187816 */ /* 0x001fc60000000018 */
[----:B------:R-:W-:Y:S01]  /*2580*/  FMUL R12, R103, R90 ;  /* 0x0000005a670c7220 */ /* 0x000fe20000400000 */
[----:B------:R-:W-:Y:S01]  /*2590*/  IMAD.IADD R111, R111, 0x1, R21 ;  /* 0x000000016f6f7824 */ /* 0x000fe200078e0215 */
[----:B------:R-:W-:Y:S02]  /*25a0*/  IADD3 R108, P1, R108, R20, RZ ;  /* 0x000000146c6c7210 */ /* 0x000fe40007f3e0ff */
[----:B------:R-:W-:-:S03]  /*25b0*/  FFMA R12, R25, R23, R12 ;  /* 0x00000017190c7223 */ /* 0x000fc6000000000c */
[----:B------:R-:W-:Y:S01]  /*25c0*/  IMAD.X R13, R111, 0x1, R13, P1 ;  /* 0x000000016f0d7824 */ /* 0x000fe200008e060d */
[C---:B------:R-:W-:Y:S02]  /*25d0*/  LEA R14, P1, R108.reuse, R114, 0x1 ;  /* 0x000000726c0e7211 */ /* 0x040fe400078208ff */
[----:B------:R-:W-:Y:S02]  /*25e0*/  F2FP.F16.F32.PACK_AB R12, RZ, R12 ;  /* 0x0000000cff0c723e */ /* 0x000fe400000000ff */
[----:B------:R-:W-:Y:S02]  /*25f0*/  LEA.HI.X R15, R108, R115, R13, 0x1, P1 ;  /* 0x000000736c0f7211 */ /* 0x000fe400008f0c0d */
[----:B------:R-:W-:-:S05]  /*2600*/  PRMT R21, R12, 0x7610, R21 ;  /* 0x000076100c157816 */ /* 0x000fca0000000015 */
[----:B------:R0:W-:Y:S04]  /*2610*/  @P3 STG.E.U16 desc[UR38][R10.64+0x2], R21 ;  /* 0x000002150a003986 */ /* 0x0001e8000c101526 */
[----:B------:R-:W2:Y:S01]  /*2620*/  @P2 LDG.E.LTC128B.U16 R24, desc[UR38][R14.64] ;  /* 0x000000260e182981 */ /* 0x000ea2000c1e1520 */
[----:B------:R-:W-:Y:S01]  /*2630*/  IADD3 R20, P1, R8, R20, RZ ;  /* 0x0000001408147210 */ /* 0x000fe20007f3e0ff */
[----:B------:R-:W-:Y:S01]  /*2640*/  BSSY B1, `(.L_x_38) ;  /* 0x0000011000017945 */ /* 0x000fe20003800000 */
[----:B------:R-:W-:Y:S02]  /*2650*/  SHF.L.U64.HI R13, R91, 0x1, R92 ;  /* 0x000000015b0d7819 */ /* 0x000fe4000001025c */
[----:B------:R-:W-:Y:S01]  /*2660*/  ISETP.GT.AND P0, PT, R3, 0x8, P0 ;  /* 0x000000080300780c */ /* 0x000fe20000704270 */
[----:B0-----:R-:W-:Y:S01]  /*2670*/  IMAD.X R21, R9, 0x1, R111, P1 ;  /* 0x0000000109157824 */ /* 0x001fe200008e066f */
[----:B------:R-:W-:Y:S01]  /*2680*/  LEA R12, P1, R91, R10, 0x1 ;  /* 0x0000000a5b0c7211 */ /* 0x000fe200078208ff */
[----:B------:R-:W-:-:S04]  /*2690*/  IMAD.WIDE.U32 R20, R101, R110, R20 ;  /* 0x0000006e65147225 */ /* 0x000fc800078e0014 */
[----:B------:R-:W-:Y:S01]  /*26a0*/  IMAD.X R13, R13, 0x1, R11, P1 ;  /* 0x000000010d0d7824 */ /* 0x000fe200008e060b */
[----:B------:R-:W-:Y:S01]  /*26b0*/  LEA R8, P3, R20, R114, 0x1 ;  /* 0x0000007214087211 */ /* 0x000fe200078608ff */
[----:B------:R-:W-:-:S05]  /*26c0*/  IMAD.IADD R9, R107, 0x1, R21 ;  /* 0x000000016b097824 */ /* 0x000fca00078e0215 */
[----:B------:R-:W-:Y:S01]  /*26d0*/  LEA.HI.X R9, R20, R115, R9, 0x1, P3 ;  /* 0x0000007314097211 */ /* 0x000fe200018f0c09 */
[----:B--2---:R-:W-:-:S05]  /*26e0*/  HADD2.F32 R5, -RZ, R24.H0_H0 ;  /* 0x20000018ff057230 */ /* 0x004fca0000004100 */
[----:B------:R-:W-:-:S04]  /*26f0*/  FMUL R5, R5, R90 ;  /* 0x0000005a05057220 */ /* 0x000fc80000400000 */
[----:B------:R-:W-:-:S05]  /*2700*/  FFMA R5, R26, R23, R5 ;  /* 0x000000171a057223 */ /* 0x000fca0000000005 */
[----:B------:R-:W-:-:S05]  /*2710*/  F2FP.F16.F32.PACK_AB R5, RZ, R5 ;  /* 0x00000005ff05723e */ /* 0x000fca00000000ff */
[----:B------:R0:W-:Y:S01]  /*2720*/  @P2 STG.E.U16 desc[UR38][R12.64], R5 ;  /* 0x000000050c002986 */ /* 0x0001e2000c101526 */
[----:B------:R-:W-:Y:S05]  /*2730*/  @!P0 BRA `(.L_x_39) ;  /* 0x0000000000048947 */ /* 0x000fea0003800000 */
[----:B------:R2:W5:Y:S02]  /*2740*/  LDG.E.LTC128B.U16 R24, desc[UR38][R8.64+0x2] ;  /* 0x0000022608187981 */ /* 0x000564000c1e1520 */
.L_x_39:
[----:B------:R-:W-:Y:S05]  /*2750*/  BSYNC B1 ;  /* 0x0000000000017941 */ /* 0x000fea0003800000 */
.L_x_38:
[----:B0----5:R-:W-:Y:S01]  /*2760*/  HADD2.F32 R5, -RZ, R24.H0_H0 ;  /* 0x20000018ff057230 */ /* 0x021fe20000004100 */
[----:B------:R-:W-:Y:S01]  /*2770*/  ISETP.GT.AND P1, PT, R4, 0x8, PT ;  /* 0x000000080400780c */ /* 0x000fe20003f24270 */
[----:B------:R-:W-:Y:S03]  /*2780*/  BSSY B1, `(.L_x_40) ;  /* 0x0000008000017945 */ /* 0x000fe60003800000 */
[----:B------:R-:W-:Y:S01]  /*2790*/  FMUL R14, R5, R90 ;  /* 0x0000005a050e7220 */ /* 0x000fe20000400000 */
[----:B------:R-:W-:-:S03]  /*27a0*/  ISETP.GT.AND P2, PT, R3, RZ, P1 ;  /* 0x000000ff0300720c */ /* 0x000fc60000f44270 */
[----:B------:R-:W-:-:S05]  /*27b0*/  FFMA R14, R27, R23, R14 ;  /* 0x000000171b0e7223 */ /* 0x000fca000000000e */
[----:B------:R-:W-:-:S05]  /*27c0*/  F2FP.F16.F32.PACK_AB R14, RZ, R14 ;  /* 0x0000000eff0e723e */ /* 0x000fca00000000ff */
[----:B------:R0:W-:Y:S01]  /*27d0*/  @P0 STG.E.U16 desc[UR38][R12.64+0x2], R14 ;  /* 0x0000020e0c000986 */ /* 0x0001e2000c101526 */
[----:B------:R-:W-:Y:S05]  /*27e0*/  @!P2 BRA `(.L_x_41) ;  /* 0x000000000004a947 */ /* 0x000fea0003800000 */
[----:B------:R3:W5:Y:S02]  /*27f0*/  LDG.E.LTC128B.U16 R24, desc[UR38][R6.64+0x10] ;  /* 0x0000102606187981 */ /* 0x000764000c1e1520 */
.L_x_41:
[----:B------:R-:W-:Y:S05]  /*2800*/  BSYNC B1 ;  /* 0x0000000000017941 */ /* 0x000fea0003800000 */
.L_x_40:
[----:B-----5:R-:W-:Y:S01]  /*2810*/  HADD2.F32 R5, -RZ, R24.H0_H0 ;  /* 0x20000018ff057230 */ /* 0x020fe20000004100 */
        /* <DEDUP_REMOVED lines=9> */
.L_x_43:
[----:B------:R-:W-:Y:S05]  /*28b0*/  BSYNC B1 ;  /* 0x0000000000017941 */ /* 0x000fea0003800000 */
.L_x_42:
[----:B----45:R-:W-:Y:S01]  /*28c0*/  HADD2.F32 R5, -RZ, R24.H0_H0 ;  /* 0x20000018ff057230 */ /* 0x030fe20000004100 */
[----:B------:R-:W-:Y:S01]  /*28d0*/  ISETP.GT.AND P1, PT, R3, 0x8, P1 ;  /* 0x000000080300780c */ /* 0x000fe20000f24270 */
[----:B------:R-:W-:Y:S03]  /*28e0*/  BSSY B1, `(.L_x_44) ;  /* 0x0000007000017945 */ /* 0x000fe60003800000 */
[----:B0-----:R-:W-:-:S04]  /*28f0*/  FMUL R14, R5, R90 ;  /* 0x0000005a050e7220 */ /* 0x001fc80000400000 */
[----:B------:R-:W-:-:S05]  /*2900*/  FFMA R14, R29, R23, R14 ;  /* 0x000000171d0e7223 */ /* 0x000fca000000000e */
[----:B------:R-:W-:-:S05]  /*2910*/  F2FP.F16.F32.PACK_AB R14, RZ, R14 ;  /* 0x0000000eff0e723e */ /* 0x000fca00000000ff */
[----:B------:R0:W-:Y:S01]  /*2920*/  @P3 STG.E.U16 desc[UR38][R10.64+0x12], R14 ;  /* 0x0000120e0a003986 */ /* 0x0001e2000c101526 */
[----:B------:R-:W-:Y:S05]  /*2930*/  @!P1 BRA `(.L_x_45) ;  /* 0x0000000000049947 */ /* 0x000fea0003800000 */
[----:B------:R4:W5:Y:S02]  /*2940*/  LDG.E.LTC128B.U16 R24, desc[UR38][R8.64+0x10] ;  /* 0x0000102608187981 */ /* 0x000964000c1e1520 */
.L_x_45:
[----:B------:R-:W-:Y:S05]  /*2950*/  BSYNC B1 ;  /* 0x0000000000017941 */ /* 0x000fea0003800000 */
.L_x_44:
[----:B-----5:R-:W-:Y:S01]  /*2960*/  HADD2.F32 R5, -RZ, R24.H0_H0 ;  /* 0x20000018ff057230 */ /* 0x020fe20000004100 */
[----:B------:R-:W-:Y:S01]  /*2970*/  ISETP.GT.AND P0, PT, R3, 0x8, P0 ;  /* 0x000000080300780c */ /* 0x000fe20000704270 */
[----:B------:R-:W-:Y:S03]  /*2980*/  BSSY B1, `(.L_x_46) ;  /* 0x0000007000017945 */ /* 0x000fe60003800000 */
[----:B------:R-:W-:-:S04]  /*2990*/  FMUL R5, R5, R90 ;  /* 0x0000005a05057220 */ /* 0x000fc80000400000 */
[----:B------:R-:W-:-:S05]  /*29a0*/  FFMA R5, R30, R23, R5 ;  /* 0x000000171e057223 */ /* 0x000fca0000000005 */
[----:B------:R-:W-:-:S05]  /*29b0*/  F2FP.F16.F32.PACK_AB R5, RZ, R5 ;  /* 0x00000005ff05723e */ /* 0x000fca00000000ff */
[----:B------:R0:W-:Y:S01]  /*29c0*/  @P1 STG.E.U16 desc[UR38][R12.64+0x10], R5 ;  /* 0x000010050c001986 */ /* 0x0001e2000c101526 */
[----:B------:R-:W-:Y:S05]  /*29d0*/  @!P0 BRA `(.L_x_47) ;  /* 0x0000000000048947 */ /* 0x000fea0003800000 */
[----:B------:R0:W5:Y:S02]  /*29e0*/  LDG.E.LTC128B.U16 R24, desc[UR38][R8.64+0x12] ;  /* 0x0000122608187981 */ /* 0x000164000c1e1520 */
.L_x_47:
[----:B------:R-:W-:Y:S05]  /*29f0*/  BSYNC B1 ;  /* 0x0000000000017941 */ /* 0x000fea0003800000 */
.L_x_46:
        /* <DEDUP_REMOVED lines=10> */
.L_x_49:
[----:B------:R-:W-:Y:S05]  /*2aa0*/  BSYNC B1 ;  /* 0x0000000000017941 */ /* 0x000fea0003800000 */
.L_x_48:
        /* <DEDUP_REMOVED lines=10> */
.L_x_51:
[----:B------:R-:W-:Y:S05]  /*2b50*/  BSYNC B1 ;  /* 0x0000000000017941 */ /* 0x000fea0003800000 */
.L_x_50:
[----:B0----5:R-:W-:Y:S01]  /*2b60*/  HADD2.F32 R5, -RZ, R24.H0_H0 ;  /* 0x20000018ff057230 */ /* 0x021fe20000004100 */
        /* <DEDUP_REMOVED lines=8> */
.L_x_53:
[----:B------:R-:W-:Y:S05]  /*2bf0*/  BSYNC B1 ;  /* 0x0000000000017941 */ /* 0x000fea0003800000 */
.L_x_52:
        /* <DEDUP_REMOVED lines=9> */
.L_x_55:
[----:B------:R-:W-:Y:S05]  /*2c90*/  BSYNC B1 ;  /* 0x0000000000017941 */ /* 0x000fea0003800000 */
.L_x_54:
        /* <DEDUP_REMOVED lines=10> */
.L_x_57:
[----:B------:R-:W-:Y:S05]  /*2d40*/  BSYNC B1 ;  /* 0x0000000000017941 */ /* 0x000fea0003800000 */
.L_x_56:
        /* <DEDUP_REMOVED lines=10> */
.L_x_59:
[----:B------:R-:W-:Y:S05]  /*2df0*/  BSYNC B1 ;  /* 0x0000000000017941 */ /* 0x000fea0003800000 */
.L_x_58:
        /* <DEDUP_REMOVED lines=9> */
.L_x_61:
[----:B------:R-:W-:Y:S05]  /*2e90*/  BSYNC B1 ;  /* 0x0000000000017941 */ /* 0x000fea0003800000 */
.L_x_60:
        /* <DEDUP_REMOVED lines=9> */
.L_x_63:
[----:B------:R-:W-:Y:S05]  /*2f30*/  BSYNC B1 ;  /* 0x0000000000017941 */ /* 0x000fea0003800000 */
.L_x_62:
        /* <DEDUP_REMOVED lines=10> */
.L_x_65:
[----:B------:R-:W-:Y:S05]  /*2fe0*/  BSYNC B1 ;  /* 0x0000000000017941 */ /* 0x000fea0003800000 */
.L_x_64:
        /* <DEDUP_REMOVED lines=10> */
.L_x_67:
[----:B------:R-:W-:Y:S05]  /*3090*/  BSYNC B1 ;  /* 0x0000000000017941 */ /* 0x000fea0003800000 */
.L_x_66:
        /* <DEDUP_REMOVED lines=9> */
.L_x_69:
[----:B------:R-:W-:Y:S05]  /*3130*/  BSYNC B1 ;  /* 0x0000000000017941 */ /* 0x000fea0003800000 */
.L_x_68:
        /* <DEDUP_REMOVED lines=9> */
.L_x_71:
[----:B------:R-:W-:Y:S05]  /*31d0*/  BSYNC B1 ;  /* 0x0000000000017941 */ /* 0x000fea0003800000 */
.L_x_70:
        /* <DEDUP_REMOVED lines=10> */
.L_x_73:
[----:B------:R-:W-:Y:S05]  /*3280*/  BSYNC B1 ;  /* 0x0000000000017941 */ /* 0x000fea0003800000 */
.L_x_72:
        /* <DEDUP_REMOVED lines=10> */
.L_x_75:
[----:B------:R-:W-:Y:S05]  /*3330*/  BSYNC B1 ;  /* 0x0000000000017941 */ /* 0x000fea0003800000 */
.L_x_74:
        /* <DEDUP_REMOVED lines=9> */
.L_x_77:
[----:B------:R-:W-:Y:S05]  /*33d0*/  BSYNC B1 ;  /* 0x0000000000017941 */ /* 0x000fea0003800000 */
.L_x_76:
        /* <DEDUP_REMOVED lines=9> */
.L_x_79:
[----:B------:R-:W-:Y:S05]  /*3470*/  BSYNC B1 ;  /* 0x0000000000017941 */ /* 0x000fea0003800000 */
.L_x_78:
        /* <DEDUP_REMOVED lines=10> */
.L_x_81:
[----:B------:R-:W-:Y:S05]  /*3520*/  BSYNC B1 ;  /* 0x0000000000017941 */ /* 0x000fea0003800000 */
.L_x_80:
        /* <DEDUP_REMOVED lines=10> */
.L_x_83:
[----:B------:R-:W-:Y:S05]  /*35d0*/  BSYNC B1 ;  /* 0x0000000000017941 */ /* 0x000fea0003800000 */
.L_x_82:
        /* <DEDUP_REMOVED lines=9> */
.L_x_85:
[----:B------:R-:W-:Y:S05]  /*3670*/  BSYNC B1 ;  /* 0x0000000000017941 */ /* 0x000fea0003800000 */
.L_x_84:
        /* <DEDUP_REMOVED lines=9> */
.L_x_87:
[----:B------:R-:W-:Y:S05]  /*3710*/  BSYNC B1 ;  /* 0x0000000000017941 */ /* 0x000fea0003800000 */
.L_x_86:
        /* <DEDUP_REMOVED lines=10> */
.L_x_89:
[----:B------:R-:W-:Y:S05]  /*37c0*/  BSYNC B1 ;  /* 0x0000000000017941 */ /* 0x000fea0003800000 */
.L_x_88:
        /* <DEDUP_REMOVED lines=10> */
.L_x_91:
[----:B------:R-:W-:Y:S05]  /*3870*/  BSYNC B1 ;  /* 0x0000000000017941 */ /* 0x000fea0003800000 */
.L_x_90:
        /* <DEDUP_REMOVED lines=9> */
.L_x_93:
[----:B------:R-:W-:Y:S05]  /*3910*/  BSYNC B1 ;  /* 0x0000000000017941 */ /* 0x000fea0003800000 */
.L_x_92:
        /* <DEDUP_REMOVED lines=9> */
.L_x_95:
[----:B------:R-:W-:Y:S05]  /*39b0*/  BSYNC B1 ;  /* 0x0000000000017941 */ /* 0x000fea0003800000 */
.L_x_94:
        /* <DEDUP_REMOVED lines=10> */
.L_x_97:
[----:B------:R-:W-:Y:S05]  /*3a60*/  BSYNC B1 ;  /* 0x0000000000017941 */ /* 0x000fea0003800000 */
.L_x_96:
        /* <DEDUP_REMOVED lines=10> */
.L_x_99:
[----:B------:R-:W-:Y:S05]  /*3b10*/  BSYNC B1 ;  /* 0x0000000000017941 */ /* 0x000fea0003800000 */
.L_x_98:
        /* <DEDUP_REMOVED lines=9> */
.L_x_101:
[----:B------:R-:W-:Y:S05]  /*3bb0*/  BSYNC B1 ;  /* 0x0000000000017941 */ /* 0x000fea0003800000 */
.L_x_100:
        /* <DEDUP_REMOVED lines=9> */
.L_x_103:
[----:B------:R-:W-:Y:S05]  /*3c50*/  BSYNC B1 ;  /* 0x0000000000017941 */ /* 0x000fea0003800000 */
.L_x_102:
        /* <DEDUP_REMOVED lines=10> */
.L_x_105:
[----:B------:R-:W-:Y:S05]  /*3d00*/  BSYNC B1 ;  /* 0x0000000000017941 */ /* 0x000fea0003800000 */
.L_x_104:
        /* <DEDUP_REMOVED lines=10> */
.L_x_107:
[----:B------:R-:W-:Y:S05]  /*3db0*/  BSYNC B1 ;  /* 0x0000000000017941 */ /* 0x000fea0003800000 */
.L_x_106:
        /* <DEDUP_REMOVED lines=9> */
.L_x_109:
[----:B------:R-:W-:Y:S05]  /*3e50*/  BSYNC B1 ;  /* 0x0000000000017941 */ /* 0x000fea0003800000 */
.L_x_108:
        /* <DEDUP_REMOVED lines=9> */
.L_x_111:
[----:B------:R-:W-:Y:S05]  /*3ef0*/  BSYNC B1 ;  /* 0x0000000000017941 */ /* 0x000fea0003800000 */
.L_x_110:
        /* <DEDUP_REMOVED lines=10> */
.L_x_113:
[----:B------:R-:W-:Y:S05]  /*3fa0*/  BSYNC B1 ;  /* 0x0000000000017941 */ /* 0x000fea0003800000 */
.L_x_112:
        /* <DEDUP_REMOVED lines=10> */
.L_x_115:
[----:B------:R-:W-:Y:S05]  /*4050*/  BSYNC B1 ;  /* 0x0000000000017941 */ /* 0x000fea0003800000 */
.L_x_114:
        /* <DEDUP_REMOVED lines=9> */
.L_x_117:
[----:B------:R-:W-:Y:S05]  /*40f0*/  BSYNC B1 ;  /* 0x0000000000017941 */ /* 0x000fea0003800000 */
.L_x_116:
        /* <DEDUP_REMOVED lines=9> */
.L_x_119:
[----:B------:R-:W-:Y:S05]  /*4190*/  BSYNC B1 ;  /* 0x0000000000017941 */ /* 0x000fea0003800000 */
.L_x_118:
        /* <DEDUP_REMOVED lines=10> */
.L_x_121:
[----:B------:R-:W-:Y:S05]  /*4240*/  BSYNC B1 ;  /* 0x0000000000017941 */ /* 0x000fea0003800000 */
.L_x_120:
        /* <DEDUP_REMOVED lines=10> */
.L_x_123:
[----:B------:R-:W-:Y:S05]  /*42f0*/  BSYNC B1 ;  /* 0x0000000000017941 */ /* 0x000fea0003800000 */
.L_x_122:
        /* <DEDUP_REMOVED lines=9> */
.L_x_125:
[----:B------:R-:W-:Y:S05]  /*4390*/  BSYNC B1 ;  /* 0x0000000000017941 */ /* 0x000fea0003800000 */
.L_x_124:
        /* <DEDUP_REMOVED lines=9> */
.L_x_127:
[----:B------:R-:W-:Y:S05]  /*4430*/  BSYNC B1 ;  /* 0x0000000000017941 */ /* 0x000fea0003800000 */
.L_x_126:
        /* <DEDUP_REMOVED lines=10> */
.L_x_129:
[----:B------:R-:W-:Y:S05]  /*44e0*/  BSYNC B1 ;  /* 0x0000000000017941 */ /* 0x000fea0003800000 */
.L_x_128:
        /* <DEDUP_REMOVED lines=10> */
.L_x_131:
[----:B------:R-:W-:Y:S05]  /*4590*/  BSYNC B1 ;  /* 0x0000000000017941 */ /* 0x000fea0003800000 */
.L_x_130:
        /* <DEDUP_REMOVED lines=9> */
.L_x_133:
[----:B------:R-:W-:Y:S05]  /*4630*/  BSYNC B1 ;  /* 0x0000000000017941 */ /* 0x000fea0003800000 */
.L_x_132:
        /* <DEDUP_REMOVED lines=9> */
.L_x_135:
[----:B------:R-:W-:Y:S05]  /*46d0*/  BSYNC B1 ;  /* 0x0000000000017941 */ /* 0x000fea0003800000 */
.L_x_134:
        /* <DEDUP_REMOVED lines=10> */
.L_x_137:
[----:B------:R-:W-:Y:S05]  /*4780*/  BSYNC B1 ;  /* 0x0000000000017941 */ /* 0x000fea0003800000 */
.L_x_136:
        /* <DEDUP_REMOVED lines=10> */
.L_x_139:
[----:B------:R-:W-:Y:S05]  /*4830*/  BSYNC B1 ;  /* 0x0000000000017941 */ /* 0x000fea0003800000 */
.L_x_138:
        /* <DEDUP_REMOVED lines=9> */
.L_x_141:
[----:B------:R-:W-:Y:S05]  /*48d0*/  BSYNC B1 ;  /* 0x0000000000017941 */ /* 0x000fea0003800000 */
.L_x_140:
        /* <DEDUP_REMOVED lines=9> */
.L_x_143:
[----:B------:R-:W-:Y:S05]  /*4970*/  BSYNC B1 ;  /* 0x0000000000017941 */ /* 0x000fea0003800000 */
.L_x_142:
        /* <DEDUP_REMOVED lines=10> */
.L_x_145:
[----:B------:R-:W-:Y:S05]  /*4a20*/  BSYNC B1 ;  /* 0x0000000000017941 */ /* 0x000fea0003800000 */
.L_x_144:
        /* <DEDUP_REMOVED lines=10> */
.L_x_147:
[----:B------:R-:W-:Y:S05]  /*4ad0*/  BSYNC B1 ;  /* 0x0000000000017941 */ /* 0x000fea0003800000 */
.L_x_146:
        /* <DEDUP_REMOVED lines=9> */
.L_x_149:
[----:B------:R-:W-:Y:S05]  /*4b70*/  BSYNC B1 ;  /* 0x0000000000017941 */ /* 0x000fea0003800000 */
.L_x_148:
        /* <DEDUP_REMOVED lines=9> */
.L_x_151:
[----:B------:R-:W-:Y:S05]  /*4c10*/  BSYNC B1 ;  /* 0x0000000000017941 */ /* 0x000fea0003800000 */
.L_x_150:
        /* <DEDUP_REMOVED lines=10> */
.L_x_153:
[----:B------:R-:W-:Y:S05]  /*4cc0*/  BSYNC B1 ;  /* 0x0000000000017941 */ /* 0x000fea0003800000 */
.L_x_152:
[----:B-----5:R-:W-:Y:S01]  /*4cd0*/  HADD2.F32 R5, -RZ, R24.H0_H0 ;  /* 0x20000018ff057230 */ /* 0x020fe20000004100 */
[----:B------:R-:W-:Y:S01]  /*4ce0*/  ISETP.GT.AND P0, PT, R4, 0x79, PT ;  /* 0x000000790400780c */ /* 0x000fe20003f04270 */
[----:B------:R-:W-:Y:S01]  /*4cf0*/  @P2 IMAD.MOV.U32 R4, RZ, RZ, R10 ;  /* 0x000000ffff042224 */ /* 0x000fe200078e000a */
[----:B------:R-:W-:Y:S02]  /*4d00*/  BSSY B1, `(.L_x_154) ;  /* 0x000000a000017945 */ /* 0x000fe40003800000 */
[----:B------:R-:W-:Y:S01]  /*4d10*/  FMUL R5, R5, R90 ;  /* 0x0000005a05057220 */ /* 0x000fe20000400000 */
[----:B------:R-:W-:-:S03]  /*4d20*/  ISETP.GT.AND P3, PT, R3, RZ, P0 ;  /* 0x000000ff0300720c */ /* 0x000fc60000764270 */
[----:B------:R-:W-:-:S05]  /*4d30*/  FFMA R5, R84, R23, R5 ;  /* 0x0000001754057223 */ /* 0x000fca0000000005 */
[----:B------:R-:W-:-:S04]  /*4d40*/  F2FP.F16.F32.PACK_AB R5, RZ, R5 ;  /* 0x00000005ff05723e */ /* 0x000fc800000000ff */
[----:B0-----:R-:W-:Y:S01]  /*4d50*/  PRMT R14, R5, 0x7610, R14 ;  /* 0x00007610050e7816 */ /* 0x001fe2000000000e */
[----:B------:R-:W-:-:S05]  /*4d60*/  @P2 IMAD.MOV.U32 R5, RZ, RZ, R11 ;  /* 0x000000ffff052224 */ /* 0x000fca00078e000b */
[----:B------:R0:W-:Y:S01]  /*4d70*/  @P2 STG.E.U16 desc[UR38][R4.64+0xf0], R14 ;  /* 0x0000f00e04002986 */ /* 0x0001e2000c101526 */
[----:B------:R-:W-:Y:S05]  /*4d80*/  @!P3 BRA `(.L_x_155) ;  /* 0x000000000004b947 */ /* 0x000fea0003800000 */
[----:B------:R0:W5:Y:S02]  /*4d90*/  LDG.E.LTC128B.U16 R24, desc[UR38][R6.64+0xf2] ;  /* 0x0000f22606187981 */ /* 0x000164000c1e1520 */
.L_x_155:
[----:B------:R-:W-:Y:S05]  /*4da0*/  BSYNC B1 ;  /* 0x0000000000017941 */ /* 0x000fea0003800000 */
.L_x_154:
        /* <DEDUP_REMOVED lines=9> */
.L_x_157:
[----:B------:R-:W-:Y:S05]  /*4e40*/  BSYNC B1 ;  /* 0x0000000000017941 */ /* 0x000fea0003800000 */
.L_x_156:
[----:B-----5:R-:W-:Y:S01]  /*4e50*/  HADD2.F32 R5, -RZ, R24.H0_H0 ;  /* 0x20000018ff057230 */ /* 0x020fe20000004100 */
[----:B------:R-:W-:Y:S01]  /*4e60*/  ISETP.GT.AND P0, PT, R3, 0x8, P0 ;  /* 0x000000080300780c */ /* 0x000fe20000704270 */
[----:B0-----:R-:W-:Y:S01]  /*4e70*/  @P1 IMAD.MOV.U32 R4, RZ, RZ, R12 ;  /* 0x000000ffff041224 */ /* 0x001fe200078e000c */
[----:B------:R-:W-:Y:S02]  /*4e80*/  BSSY B1, `(.L_x_158) ;  /* 0x0000009000017945 */ /* 0x000fe40003800000 */
[----:B------:R-:W-:-:S04]  /*4e90*/  FMUL R5, R5, R90 ;  /* 0x0000005a05057220 */ /* 0x000fc80000400000 */
[----:B------:R-:W-:-:S05]  /*4ea0*/  FFMA R5, R86, R23, R5 ;  /* 0x0000001756057223 */ /* 0x000fca0000000005 */
[----:B------:R-:W-:-:S04]  /*4eb0*/  F2FP.F16.F32.PACK_AB R5, RZ, R5 ;  /* 0x00000005ff05723e */ /* 0x000fc800000000ff */
[----:B-1-3--:R-:W-:Y:S01]  /*4ec0*/  PRMT R6, R5, 0x7610, R6 ;  /* 0x0000761005067816 */ /* 0x00afe20000000006 */
[----:B------:R-:W-:-:S05]  /*4ed0*/  @P1 IMAD.MOV.U32 R5, RZ, RZ, R13 ;  /* 0x000000ffff051224 */ /* 0x000fca00078e000d */
[----:B------:R0:W-:Y:S01]  /*4ee0*/  @P1 STG.E.U16 desc[UR38][R4.64+0xf0], R6 ;  /* 0x0000f00604001986 */ /* 0x0001e2000c101526 */
[----:B------:R-:W-:Y:S05]  /*4ef0*/  @!P0 BRA `(.L_x_159) ;  /* 0x0000000000048947 */ /* 0x000fea0003800000 */
[----:B------:R1:W5:Y:S02]  /*4f00*/  LDG.E.LTC128B.U16 R24, desc[UR38][R8.64+0xf2] ;  /* 0x0000f22608187981 */ /* 0x000364000c1e1520 */
.L_x_159:
[----:B------:R-:W-:Y:S05]  /*4f10*/  BSYNC B1 ;  /* 0x0000000000017941 */ /* 0x000fea0003800000 */
.L_x_158:
[----:B------:R-:W-:Y:S05]  /*4f20*/  @!P0 BRA `(.L_x_160) ;  /* 0x0000001000e88947 */ /* 0x000fea0003800000 */
[----:B-----5:R-:W-:-:S05]  /*4f30*/  HADD2.F32 R3, -RZ, R24.H0_H0 ;  /* 0x20000018ff037230 */ /* 0x020fca0000004100 */
[----:B0-----:R-:W-:-:S04]  /*4f40*/  FMUL R4, R3, R90 ;  /* 0x0000005a03047220 */ /* 0x001fc80000400000 */
[----:B------:R-:W-:-:S05]  /*4f50*/  FFMA R4, R87, R23, R4 ;  /* 0x0000001757047223 */ /* 0x000fca0000000004 */
[----:B------:R-:W-:-:S05]  /*4f60*/  F2FP.F16.F32.PACK_AB R4, RZ, R4 ;  /* 0x00000004ff04723e */ /* 0x000fca00000000ff */
[----:B------:R3:W-:Y:S01]  /*4f70*/  STG.E.U16 desc[UR38][R12.64+0xf2], R4 ;  /* 0x0000f2040c007986 */ /* 0x0007e2000c101526 */
[----:B------:R-:W-:Y:S05]  /*4f80*/  BRA `(.L_x_160) ;  /* 0x0000001000d07947 */ /* 0x000fea0003800000 */
.L_x_35:
[----:B------:R-:W-:Y:S01]  /*4f90*/  ISETP.GT.AND P3, PT, R4, 0x1, PT ;  /* 0x000000010400780c */ /* 0x000fe20003f64270 */
[----:B------:R-:W-:Y:S01]  /*4fa0*/  ULDC.64 UR4, c[0x0][0x5c0] ;  /* 0x0001700000047ab9 */ /* 0x000fe20000000a00 */
[-C--:B------:R-:W-:Y:S01]  /*4fb0*/  FMUL R24, R24, R23.reuse ;  /* 0x0000001718187220 */ /* 0x080fe20000400000 */
[----:B------:R-:W-:Y:S01]  /*4fc0*/  LEA R6, P4, R106, UR4, 0x1 ;  /* 0x000000046a067c11 */ /* 0x000fe2000f8808ff */
[-C--:B------:R-:W-:Y:S01]  /*4fd0*/  FMUL R25, R25, R23.reuse ;  /* 0x0000001719197220 */ /* 0x080fe20000400000 */
[----:B------:R-:W-:Y:S01]  /*4fe0*/  ISETP.GT.AND P0, PT, R3, RZ, P3 ;  /* 0x000000ff0300720c */ /* 0x000fe20001f04270 */
[-C--:B------:R-:W-:Y:S01]  /*4ff0*/  FMUL R26, R26, R23.reuse ;  /* 0x000000171a1a7220 */ /* 0x080fe20000400000 */
[----:B------:R-:W-:Y:S01]  /*5000*/  F2FP.F16.F32.PACK_AB R24, RZ, R24 ;  /* 0x00000018ff18723e */ /* 0x000fe200000000ff */
[-C--:B------:R-:W-:Y:S01]  /*5010*/  FMUL R27, R27, R23.reuse ;  /* 0x000000171b1b7220 */ /* 0x080fe20000400000 */
[----:B------:R-:W-:Y:S01]  /*5020*/  LEA.HI.X R7, R106, UR5, R103, 0x1, P4 ;  /* 0x000000056a077c11 */ /* 0x000fe2000a0f0c67 */
[----:B------:R-:W-:Y:S01]  /*5030*/  FMUL R28, R28, R23 ;  /* 0x000000171c1c7220 */ /* 0x000fe20000400000 */
[----:B------:R-:W-:Y:S01]  /*5040*/  F2FP.F16.F32.PACK_AB R25, RZ, R25 ;  /* 0x00000019ff19723e */ /* 0x000fe200000000ff */
[-C--:B------:R-:W-:Y:S01]  /*5050*/  FMUL R29, R29, R23.reuse ;  /* 0x000000171d1d7220 */ /* 0x080fe20000400000 */
[----:B------:R-:W-:Y:S01]  /*5060*/  ISETP.GT.AND P2, PT, R3, 0x8, P2 ;  /* 0x000000080300780c */ /* 0x000fe20001744270 */
[----:B------:R-:W-:Y:S01]  /*5070*/  @P1 STG.E.U16 desc[UR38][R6.64], R24 ;  /* 0x0000001806001986 */ /* 0x000fe2000c101526 */
[----:B------:R-:W-:Y:S01]  /*5080*/  ISETP.GT.AND P1, PT, R4, 0x8, PT ;  /* 0x000000080400780c */ /* 0x000fe20003f24270 */
[-C--:B------:R-:W-:Y:S01]  /*5090*/  FMUL R30, R30, R23.reuse ;  /* 0x000000171e1e7220 */ /* 0x080fe20000400000 */
[C---:B------:R-:W-:Y:S01]  /*50a0*/  SHF.L.U64.HI R5, R91.reuse, 0x1, R92 ;  /* 0x000000015b057819 */ /* 0x040fe2000001025c */
[----:B------:R-:W-:Y:S01]  /*50b0*/  @P0 STG.E.U16 desc[UR38][R6.64+0x2], R25 ;  /* 0x0000021906000986 */ /* 0x000fe2000c101526 */
[----:B------:R-:W-:Y:S01]  /*50c0*/  LEA R8, P5, R91, R6, 0x1 ;  /* 0x000000065b087211 */ /* 0x000fe200078a08ff */
[-C--:B------:R-:W-:Y:S01]  /*50d0*/  FMUL R31, R31, R23.reuse ;  /* 0x000000171f1f7220 */ /* 0x080fe20000400000 */
[----:B------:R-:W-:Y:S01]  /*50e0*/  ISETP.GT.AND P3, PT, R3, 0x8, P3 ;  /* 0x000000080300780c */ /* 0x000fe20001f64270 */
[-C--:B------:R-:W-:Y:S01]  /*50f0*/  FMUL R32, R32, R23.reuse ;  /* 0x0000001720207220 */ /* 0x080fe20000400000 */
[----:B------:R-:W-:Y:S01]  /*5100*/  ISETP.GT.AND P0, PT, R4, 0x9, PT ;  /* 0x000000090400780c */ /* 0x000fe20003f04270 */
[----:B------:R-:W-:Y:S01]  /*5110*/  IMAD.X R9, R5, 0x1, R7, P5 ;  /* 0x0000000105097824 */ /* 0x000fe200028e0607 */
[----:B------:R-:W-:Y:S01]  /*5120*/  ISETP.GT.AND P4, PT, R3, RZ, P1 ;  /* 0x000000ff0300720c */ /* 0x000fe20000f84270 */
[-C--:B------:R-:W-:Y:S01]  /*5130*/  FMUL R33, R33, R23.reuse ;  /* 0x0000001721217220 */ /* 0x080fe20000400000 */
[----:B------:R-:W-:Y:S01]  /*5140*/  F2FP.F16.F32.PACK_AB R26, RZ, R26 ;  /* 0x0000001aff1a723e */ /* 0x000fe200000000ff */
[-C--:B------:R-:W-:Y:S01]  /*5150*/  FMUL R34, R34, R23.reuse ;  /* 0x0000001722227220 */ /* 0x080fe20000400000 */
[----:B------:R-:W-:Y:S01]  /*5160*/  ISETP.GT.AND P5, PT, R3, RZ, P0 ;  /* 0x000000ff0300720c */ /* 0x000fe200007a4270 */
[----:B------:R-:W-:Y:S01]  /*5170*/  FMUL R35, R35, R23 ;  /* 0x0000001723237220 */ /* 0x000fe20000400000 */
[----:B------:R-:W-:Y:S01]  /*5180*/  F2FP.F16.F32.PACK_AB R27, RZ, R27 ;  /* 0x0000001bff1b723e */ /* 0x000fe200000000ff */
[----:B------:R-:W-:Y:S01]  /*5190*/  @P2 STG.E.U16 desc[UR38][R8.64], R26 ;  /* 0x0000001a08002986 */ /* 0x000fe2000c101526 */
[----:B------:R-:W-:Y:S01]  /*51a0*/  F2FP.F16.F32.PACK_AB R28, RZ, R28 ;  /* 0x0000001cff1c723e */ /* 0x000fe200000000ff */
[-C--:B------:R-:W-:Y:S01]  /*51b0*/  FMUL R36, R36, R23.reuse ;  /* 0x0000001724247220 */ /* 0x080fe20000400000 */
[----:B------:R-:W-:Y:S01]  /*51c0*/  ISETP.GT.AND P2, PT, R3, 0x8, P1 ;  /* 0x000000080300780c */ /* 0x000fe20000f44270 */
[----:B------:R-:W-:Y:S01]  /*51d0*/  @P3 STG.E.U16 desc[UR38][R8.64+0x2], R27 ;  /* 0x0000021b08003986 */ /* 0x000fe2000c101526 */
[----:B------:R-:W-:Y:S01]  /*51e0*/  ISETP.GT.AND P1, PT, R4, 0x10, PT ;  /* 0x000000100400780c */ /* 0x000fe20003f24270 */
[----:B------:R-:W-:Y:S01]  /*51f0*/  FMUL R37, R37, R23 ;  /* 0x0000001725257220 */ /* 0x000fe20000400000 */
[----:B------:R-:W-:Y:S01]  /*5200*/  F2FP.F16.F32.PACK_AB R29, RZ, R29 ;  /* 0x0000001dff1d723e */ /* 0x000fe200000000ff */
[----:B------:R-:W-:Y:S01]  /*5210*/  @P4 STG.E.U16 desc[UR38][R6.64+0x10], R28 ;  /* 0x0000101c06004986 */ /* 0x000fe2000c101526 */
[C---:B------:R-:W-:Y:S01]  /*5220*/  ISETP.GT.AND P3, PT, R3.reuse, 0x8, P0 ;  /* 0x000000080300780c */ /* 0x040fe20000764270 */
[-C--:B------:R-:W-:Y:S01]  /*5230*/  FMUL R38, R38, R23.reuse ;  /* 0x0000001726267220 */ /* 0x080fe20000400000 */
[----:B------:R-:W-:Y:S01]  /*5240*/  ISETP.GT.AND P0, PT, R4, 0x11, PT ;  /* 0x000000110400780c */ /* 0x000fe20003f04270 */
[----:B------:R-:W-:Y:S01]  /*5250*/  @P5 STG.E.U16 desc[UR38][R6.64+0x12], R29 ;  /* 0x0000121d06005986 */ /* 0x000fe2000c101526 */
        /* <DEDUP_REMOVED lines=161> */
[----:B------:R-:W-:Y:S01]  /*5c70*/  FMUL R87, R87, R23 ;  /* 0x0000001757577220 */ /* 0x000fe20000400000 */
[----:B------:R-:W-:-:S02]  /*5c80*/  F2FP.F16.F32.PACK_AB R62, RZ, R62 ;  /* 0x0000003eff3e723e */ /* 0x000fc400000000ff */
[C---:B------:R-:W-:Y:S02]  /*5c90*/  ISETP.GT.AND P5, PT, R3.reuse, RZ, P0 ;  /* 0x000000ff0300720c */ /* 0x040fe400007a4270 */
[----:B------:R-:W-:Y:S01]  /*5ca0*/  F2FP.F16.F32.PACK_AB R63, RZ, R63 ;  /* 0x0000003fff3f723e */ /* 0x000fe200000000ff */
[----:B------:R-:W-:Y:S01]  /*5cb0*/  @P2 STG.E.U16 desc[UR38][R8.64+0x90], R62 ;  /* 0x0000903e08002986 */ /* 0x000fe2000c101526 */
[----:B------:R-:W-:Y:S02]  /*5cc0*/  F2FP.F16.F32.PACK_AB R64, RZ, R64 ;  /* 0x00000040ff40723e */ /* 0x000fe400000000ff */
[C---:B------:R-:W-:Y:S01]  /*5cd0*/  ISETP.GT.AND P2, PT, R3.reuse, 0x8, P1 ;  /* 0x000000080300780c */ /* 0x040fe20000f44270 */
[----:B------:R-:W-:Y:S01]  /*5ce0*/  @P3 STG.E.U16 desc[UR38][R8.64+0x92], R63 ;  /* 0x0000923f08003986 */ /* 0x000fe2000c101526 */
[----:B------:R-:W-:Y:S02]  /*5cf0*/  ISETP.GT.AND P1, PT, R4, 0x58, PT ;  /* 0x000000580400780c */ /* 0x000fe40003f24270 */
[----:B------:R-:W-:Y:S01]  /*5d00*/  F2FP.F16.F32.PACK_AB R65, RZ, R65 ;  /* 0x00000041ff41723e */ /* 0x000fe200000000ff */
[----:B------:R-:W-:Y:S01]  /*5d10*/  @P4 STG.E.U16 desc[UR38][R6.64+0xa0], R64 ;  /* 0x0000a04006004986 */ /* 0x000fe2000c101526 */
[----:B------:R-:W-:-:S02]  /*5d20*/  ISETP.GT.AND P3, PT, R3, 0x8, P0 ;  /* 0x000000080300780c */ /* 0x000fc40000764270 */
[----:B------:R-:W-:Y:S01]  /*5d30*/  ISETP.GT.AND P0, PT, R4, 0x59, PT ;  /* 0x000000590400780c */ /* 0x000fe20003f04270 */
[----:B------:R-:W-:Y:S01]  /*5d40*/  @P5 STG.E.U16 desc[UR38][R6.64+0xa2], R65 ;  /* 0x0000a24106005986 */ /* 0x000fe2000c101526 */
[C---:B------:R-:W-:Y:S02]  /*5d50*/  ISETP.GT.AND P4, PT, R3.reuse, RZ, P1 ;  /* 0x000000ff0300720c */ /* 0x040fe40000f84270 */
[----:B------:R-:W-:Y:S02]  /*5d60*/  F2FP.F16.F32.PACK_AB R66, RZ, R66 ;  /* 0x00000042ff42723e */ /* 0x000fe400000000ff */
[----:B------:R-:W-:Y:S02]  /*5d70*/  ISETP.GT.AND P5, PT, R3, RZ, P0 ;  /* 0x000000ff0300720c */ /* 0x000fe400007a4270 */
[----:B------:R-:W-:Y:S01]  /*5d80*/  F2FP.F16.F32.PACK_AB R67, RZ, R67 ;  /* 0x00000043ff43723e */ /* 0x000fe200000000ff */
[----:B------:R-:W-:Y:S01]  /*5d90*/  @P2 STG.E.U16 desc[UR38][R8.64+0xa0], R66 ;  /* 0x0000a04208002986 */ /* 0x000fe2000c101526 */
[----:B------:R-:W-:-:S02]  /*5da0*/  F2FP.F16.F32.PACK_AB R68, RZ, R68 ;  /* 0x00000044ff44723e */ /* 0x000fc400000000ff */
[C---:B------:R-:W-:Y:S01]  /*5db0*/  ISETP.GT.AND P2, PT, R3.reuse, 0x8, P1 ;  /* 0x000000080300780c */ /* 0x040fe20000f44270 */
[----:B------:R-:W-:Y:S01]  /*5dc0*/  @P3 STG.E.U16 desc[UR38][R8.64+0xa2], R67 ;  /* 0x0000a24308003986 */ /* 0x000fe2000c101526 */
[C---:B------:R-:W-:Y:S02]  /*5dd0*/  ISETP.GT.AND P1, PT, R4.reuse, 0x60, PT ;  /* 0x000000600400780c */ /* 0x040fe40003f24270 */
[----:B------:R-:W-:Y:S01]  /*5de0*/  F2FP.F16.F32.PACK_AB R69, RZ, R69 ;  /* 0x00000045ff45723e */ /* 0x000fe200000000ff */
[----:B------:R-:W-:Y:S01]  /*5df0*/  @P4 STG.E.U16 desc[UR38][R6.64+0xb0], R68 ;  /* 0x0000b04406004986 */ /* 0x000fe2000c101526 */
[C---:B------:R-:W-:Y:S02]  /*5e00*/  ISETP.GT.AND P3, PT, R3.reuse, 0x8, P0 ;  /* 0x000000080300780c */ /* 0x040fe40000764270 */
[----:B------:R-:W-:Y:S01]  /*5e10*/  ISETP.GT.AND P0, PT, R4, 0x61, PT ;  /* 0x000000610400780c */ /* 0x000fe20003f04270 */
[----:B------:R-:W-:Y:S01]  /*5e20*/  @P5 STG.E.U16 desc[UR38][R6.64+0xb2], R69 ;  /* 0x0000b24506005986 */ /* 0x000fe2000c101526 */
[----:B------:R-:W-:-:S02]  /*5e30*/  ISETP.GT.AND P4, PT, R3, RZ, P1 ;  /* 0x000000ff0300720c */ /* 0x000fc40000f84270 */
[C---:B------:R-:W-:Y:S02]  /*5e40*/  ISETP.GT.AND P5, PT, R3.reuse, RZ, P0 ;  /* 0x000000ff0300720c */ /* 0x040fe400007a4270 */
[----:B------:R-:W-:Y:S02]  /*5e50*/  F2FP.F16.F32.PACK_AB R70, RZ, R70 ;  /* 0x00000046ff46723e */ /* 0x000fe400000000ff */
[----:B------:R-:W-:Y:S02]  /*5e60*/  F2FP.F16.F32.PACK_AB R71, RZ, R71 ;  /* 0x00000047ff47723e */ /* 0x000fe400000000ff */
[----:B------:R-:W-:Y:S01]  /*5e70*/  F2FP.F16.F32.PACK_AB R72, RZ, R72 ;  /* 0x00000048ff48723e */ /* 0x000fe200000000ff */
[----:B------:R-:W-:Y:S01]  /*5e80*/  @P2 STG.E.U16 desc[UR38][R8.64+0xb0], R70 ;  /* 0x0000b04608002986 */ /* 0x000fe2000c101526 */
[----:B------:R-:W-:Y:S02]  /*5e90*/  F2FP.F16.F32.PACK_AB R73, RZ, R73 ;  /* 0x00000049ff49723e */ /* 0x000fe400000000ff */
[C---:B------:R-:W-:Y:S01]  /*5ea0*/  ISETP.GT.AND P1, PT, R3.reuse, 0x8, P1 ;  /* 0x000000080300780c */ /* 0x040fe20000f24270 */
[----:B------:R-:W-:Y:S01]  /*5eb0*/  @P3 STG.E.U16 desc[UR38][R8.64+0xb2], R71 ;  /* 0x0000b24708003986 */ /* 0x000fe2000c101526 */
[----:B------:R-:W-:-:S02]  /*5ec0*/  ISETP.GT.AND P2, PT, R3, 0x8, P0 ;  /* 0x000000080300780c */ /* 0x000fc40000744270 */
[C---:B------:R-:W-:Y:S01]  /*5ed0*/  ISETP.GT.AND P0, PT, R4.reuse, 0x69, PT ;  /* 0x000000690400780c */ /* 0x040fe20003f04270 */
[----:B------:R-:W-:Y:S01]  /*5ee0*/  @P4 STG.E.U16 desc[UR38][R6.64+0xc0], R72 ;  /* 0x0000c04806004986 */ /* 0x000fe2000c101526 */
[----:B------:R-:W-:Y:S02]  /*5ef0*/  ISETP.GT.AND P4, PT, R4, 0x68, PT ;  /* 0x000000680400780c */ /* 0x000fe40003f84270 */
[----:B------:R-:W-:Y:S01]  /*5f00*/  F2FP.F16.F32.PACK_AB R74, RZ, R74 ;  /* 0x0000004aff4a723e */ /* 0x000fe200000000ff */
[----:B------:R-:W-:Y:S01]  /*5f10*/  @P5 STG.E.U16 desc[UR38][R6.64+0xc2], R73 ;  /* 0x0000c24906005986 */ /* 0x000fe2000c101526 */
[C---:B------:R-:W-:Y:S02]  /*5f20*/  ISETP.GT.AND P5, PT, R3.reuse, RZ, P4 ;  /* 0x000000ff0300720c */ /* 0x040fe400027a4270 */
[----:B------:R-:W-:Y:S01]  /*5f30*/  ISETP.GT.AND P3, PT, R3, RZ, P0 ;  /* 0x000000ff0300720c */ /* 0x000fe20000764270 */
[----:B------:R-:W-:Y:S01]  /*5f40*/  @P1 STG.E.U16 desc[UR38][R8.64+0xc0], R74 ;  /* 0x0000c04a08001986 */ /* 0x000fe2000c101526 */
[----:B------:R-:W-:-:S02]  /*5f50*/  F2FP.F16.F32.PACK_AB R75, RZ, R75 ;  /* 0x0000004bff4b723e */ /* 0x000fc400000000ff */
[----:B------:R-:W-:Y:S02]  /*5f60*/  F2FP.F16.F32.PACK_AB R76, RZ, R76 ;  /* 0x0000004cff4c723e */ /* 0x000fe400000000ff */
[C---:B------:R-:W-:Y:S01]  /*5f70*/  ISETP.GT.AND P4, PT, R3.reuse, 0x8, P4 ;  /* 0x000000080300780c */ /* 0x040fe20002784270 */
[----:B------:R-:W-:Y:S01]  /*5f80*/  @P2 STG.E.U16 desc[UR38][R8.64+0xc2], R75 ;  /* 0x0000c24b08002986 */ /* 0x000fe2000c101526 */
[----:B------:R-:W-:Y:S02]  /*5f90*/  F2FP.F16.F32.PACK_AB R77, RZ, R77 ;  /* 0x0000004dff4d723e */ /* 0x000fe400000000ff */
[C---:B------:R-:W-:Y:S01]  /*5fa0*/  ISETP.GT.AND P2, PT, R4.reuse, 0x71, PT ;  /* 0x000000710400780c */ /* 0x040fe20003f44270 */
[----:B------:R-:W-:Y:S01]  /*5fb0*/  @P5 STG.E.U16 desc[UR38][R6.64+0xd0], R76 ;  /* 0x0000d04c06005986 */ /* 0x000fe2000c101526 */
[----:B------:R-:W-:Y:S02]  /*5fc0*/  ISETP.GT.AND P5, PT, R3, 0x8, P0 ;  /* 0x000000080300780c */ /* 0x000fe400007a4270 */
[C---:B------:R-:W-:Y:S01]  /*5fd0*/  ISETP.GT.AND P1, PT, R4.reuse, 0x78, PT ;  /* 0x000000780400780c */ /* 0x040fe20003f24270 */
[----:B------:R-:W-:Y:S01]  /*5fe0*/  @P3 STG.E.U16 desc[UR38][R6.64+0xd2], R77 ;  /* 0x0000d24d06003986 */ /* 0x000fe2000c101526 */
[----:B------:R-:W-:-:S02]  /*5ff0*/  ISETP.GT.AND P3, PT, R4, 0x70, PT ;  /* 0x000000700400780c */ /* 0x000fc40003f64270 */
[----:B------:R-:W-:Y:S01]  /*6000*/  ISETP.GT.AND P0, PT, R4, 0x79, PT ;  /* 0x000000790400780c */ /* 0x000fe20003f04270 */
[----:B------:R-:W-:Y:S01]  /*6010*/  @P4 IMAD.MOV.U32 R4, RZ, RZ, R8 ;  /* 0x000000ffff044224 */ /* 0x000fe200078e0008 */
[----:B------:R-:W-:Y:S01]  /*6020*/  F2FP.F16.F32.PACK_AB R78, RZ, R78 ;  /* 0x0000004eff4e723e */ /* 0x000fe200000000ff */
[----:B------:R-:W-:Y:S01]  /*6030*/  @P4 IMAD.MOV.U32 R5, RZ, RZ, R9 ;  /* 0x000000ffff054224 */ /* 0x000fe200078e0009 */
[----:B------:R-:W-:Y:S02]  /*6040*/  F2FP.F16.F32.PACK_AB R79, RZ, R79 ;  /* 0x0000004fff4f723e */ /* 0x000fe400000000ff */
[----:B------:R-:W-:Y:S02]  /*6050*/  F2FP.F16.F32.PACK_AB R80, RZ, R80 ;  /* 0x00000050ff50723e */ /* 0x000fe400000000ff */
[----:B------:R0:W-:Y:S01]  /*6060*/  @P4 STG.E.U16 desc[UR38][R4.64+0xd0], R78 ;  /* 0x0000d04e04004986 */ /* 0x0001e2000c101526 */
[----:B------:R-:W-:Y:S02]  /*6070*/  ISETP.GT.AND P4, PT, R3, RZ, P2 ;  /* 0x000000ff0300720c */ /* 0x000fe40001784270 */
[----:B------:R-:W-:-:S02]  /*6080*/  F2FP.F16.F32.PACK_AB R81, RZ, R81 ;  /* 0x00000051ff51723e */ /* 0x000fc400000000ff */
[----:B------:R-:W-:Y:S02]  /*6090*/  ISETP.GT.AND P2, PT, R3, 0x8, P2 ;  /* 0x000000080300780c */ /* 0x000fe40001744270 */
[----:B------:R-:W-:Y:S02]  /*60a0*/  F2FP.F16.F32.PACK_AB R82, RZ, R82 ;  /* 0x00000052ff52723e */ /* 0x000fe400000000ff */
[----:B------:R-:W-:Y:S02]  /*60b0*/  F2FP.F16.F32.PACK_AB R83, RZ, R83 ;  /* 0x00000053ff53723e */ /* 0x000fe400000000ff */
[----:B------:R-:W-:Y:S01]  /*60c0*/  F2FP.F16.F32.PACK_AB R84, RZ, R84 ;  /* 0x00000054ff54723e */ /* 0x000fe200000000ff */
[----:B0-----:R-:W-:Y:S01]  /*60d0*/  @P5 IMAD.MOV.U32 R4, RZ, RZ, R8 ;  /* 0x000000ffff045224 */ /* 0x001fe200078e0008 */
[----:B------:R-:W-:Y:S01]  /*60e0*/  F2FP.F16.F32.PACK_AB R85, RZ, R85 ;  /* 0x00000055ff55723e */ /* 0x000fe200000000ff */
[----:B------:R-:W-:Y:S01]  /*60f0*/  @P5 IMAD.MOV.U32 R5, RZ, RZ, R9 ;  /* 0x000000ffff055224 */ /* 0x000fe200078e0009 */
[----:B------:R-:W-:-:S02]  /*6100*/  F2FP.F16.F32.PACK_AB R86, RZ, R86 ;  /* 0x00000056ff56723e */ /* 0x000fc400000000ff */
[----:B------:R-:W-:Y:S02]  /*6110*/  F2FP.F16.F32.PACK_AB R87, RZ, R87 ;  /* 0x00000057ff57723e */ /* 0x000fe400000000ff */
[----:B------:R0:W-:Y:S01]  /*6120*/  @P5 STG.E.U16 desc[UR38][R4.64+0xd2], R79 ;  /* 0x0000d24f04005986 */ /* 0x0001e2000c101526 */
[C---:B------:R-:W-:Y:S02]  /*6130*/  ISETP.GT.AND P5, PT, R3.reuse, RZ, P3 ;  /* 0x000000ff0300720c */ /* 0x040fe40001fa4270 */
[----:B------:R-:W-:-:S11]  /*6140*/  ISETP.GT.AND P3, PT, R3, 0x8, P3 ;  /* 0x000000080300780c */ /* 0x000fd60001f64270 */
[----:B0-----:R-:W-:Y:S02]  /*6150*/  @P5 IMAD.MOV.U32 R4, RZ, RZ, R6 ;  /* 0x000000ffff045224 */ /* 0x001fe400078e0006 */
[----:B------:R-:W-:-:S05]  /*6160*/  @P5 IMAD.MOV.U32 R5, RZ, RZ, R7 ;  /* 0x000000ffff055224 */ /* 0x000fca00078e0007 */
[----:B------:R0:W-:Y:S01]  /*6170*/  @P5 STG.E.U16 desc[UR38][R4.64+0xe0], R80 ;  /* 0x0000e05004005986 */ /* 0x0001e2000c101526 */
[C---:B------:R-:W-:Y:S02]  /*6180*/  ISETP.GT.AND P5, PT, R3.reuse, RZ, P0 ;  /* 0x000000ff0300720c */ /* 0x040fe400007a4270 */
[----:B------:R-:W-:Y:S01]  /*6190*/  ISETP.GT.AND P0, PT, R3, 0x8, P0 ;  /* 0x000000080300780c */ /* 0x000fe20000704270 */
[----:B0-----:R-:W-:Y:S02]  /*61a0*/  @P4 IMAD.MOV.U32 R4, RZ, RZ, R6 ;  /* 0x000000ffff044224 */ /* 0x001fe400078e0006 */
[----:B------:R-:W-:-:S05]  /*61b0*/  @P4 IMAD.MOV.U32 R5, RZ, RZ, R7 ;  /* 0x000000ffff054224 */ /* 0x000fca00078e0007 */
[----:B------:R0:W-:Y:S01]  /*61c0*/  @P4 STG.E.U16 desc[UR38][R4.64+0xe2], R81 ;  /* 0x0000e25104004986 */ /* 0x0001e2000c101526 */
[C---:B------:R-:W-:Y:S02]  /*61d0*/  ISETP.GT.AND P4, PT, R3.reuse, RZ, P1 ;  /* 0x000000ff0300720c */ /* 0x040fe40000f84270 */
[----:B------:R-:W-:Y:S01]  /*61e0*/  ISETP.GT.AND P1, PT, R3, 0x8, P1 ;  /* 0x000000080300780c */ /* 0x000fe20000f24270 */
[----:B0-----:R-:W-:Y:S02]  /*61f0*/  @P3 IMAD.MOV.U32 R4, RZ, RZ, R8 ;  /* 0x000000ffff043224 */ /* 0x001fe400078e0008 */
[----:B------:R-:W-:-:S05]  /*6200*/  @P3 IMAD.MOV.U32 R5, RZ, RZ, R9 ;  /* 0x000000ffff053224 */ /* 0x000fca00078e0009 */
[----:B------:R0:W-:Y:S02]  /*6210*/  @P3 STG.E.U16 desc[UR38][R4.64+0xe0], R82 ;  /* 0x0000e05204003986 */ /* 0x0001e4000c101526 */
[----:B0-----:R-:W-:Y:S02]  /*6220*/  @P2 IMAD.MOV.U32 R4, RZ, RZ, R8 ;  /* 0x000000ffff042224 */ /* 0x001fe400078e0008 */
[----:B------:R-:W-:-:S05]  /*6230*/  @P2 IMAD.MOV.U32 R5, RZ, RZ, R9 ;  /* 0x000000ffff052224 */ /* 0x000fca00078e0009 */
[----:B------:R0:W-:Y:S02]  /*6240*/  @P2 STG.E.U16 desc[UR38][R4.64+0xe2], R83 ;  /* 0x0000e25304002986 */ /* 0x0001e4000c101526 */
[----:B0-----:R-:W-:Y:S02]  /*6250*/  @P4 IMAD.MOV.U32 R4, RZ, RZ, R6 ;  /* 0x000000ffff044224 */ /* 0x001fe400078e0006 */
[----:B------:R-:W-:-:S05]  /*6260*/  @P4 IMAD.MOV.U32 R5, RZ, RZ, R7 ;  /* 0x000000ffff054224 */ /* 0x000fca00078e0007 */
[----:B------:R0:W-:Y:S04]  /*6270*/  @P4 STG.E.U16 desc[UR38][R4.64+0xf0], R84 ;  /* 0x0000f05404004986 */ /* 0x0001e8000c101526 */
[----:B------:R1:W-:Y:S01]  /*6280*/  @P5 STG.E.U16 desc[UR38][R6.64+0xf2], R85 ;  /* 0x0000f25506005986 */ /* 0x0003e2000c101526 */
[----:B0-----:R-:W-:Y:S02]  /*6290*/  @P1 IMAD.MOV.U32 R4, RZ, RZ, R8 ;  /* 0x000000ffff041224 */ /* 0x001fe400078e0008 */
[----:B------:R-:W-:-:S05]  /*62a0*/  @P1 IMAD.MOV.U32 R5, RZ, RZ, R9 ;  /* 0x000000ffff051224 */ /* 0x000fca00078e0009 */
[----:B------:R1:W-:Y:S04]  /*62b0*/  @P1 STG.E.U16 desc[UR38][R4.64+0xf0], R86 ;  /* 0x0000f05604001986 */ /* 0x0003e8000c101526 */
[----:B------:R1:W-:Y:S02]  /*62c0*/  @P0 STG.E.U16 desc[UR38][R8.64+0xf2], R87 ;  /* 0x0000f25708000986 */ /* 0x0003e4000c101526 */
.L_x_160:
[----:B------:R-:W-:Y:S05]  /*62d0*/  BSYNC B0 ;  /* 0x0000000000007941 */ /* 0x000fea0003800000 */
.L_x_34:
[----:B------:R-:W-:Y:S01]  /*62e0*/  IADD3 R16, P0, R16, UR36, RZ ;  /* 0x0000002410107c10 */ /* 0x000fe2000ff1e0ff */
[----:B------:R-:W-:Y:S01]  /*62f0*/  ULDC.64 UR4, c[0x0][0x650] ;  /* 0x0001940000047ab9 */ /* 0x000fe20000000a00 */
[----:B------:R-:W-:Y:S01]  /*6300*/  PRMT R3, RZ, 0x7610, R3 ;  /* 0x00007610ff037816 */ /* 0x000fe20000000003 */
[----:B------:R-:W-:Y:S01]  /*6310*/  IMAD.MOV.U32 R100, RZ, RZ, -0x1 ;  /* 0xffffffffff647424 */ /* 0x000fe200078e00ff */
[----:B------:R-:W-:Y:S01]  /*6320*/  IADD3.X R17, R17, UR42, RZ, P0, !PT ;  /* 0x0000002a11117c10 */ /* 0x000fe200087fe4ff */
[----:B------:R-:W-:Y:S01]  /*6330*/  IMAD.MOV.U32 R101, RZ, RZ, -0x1 ;  /* 0xffffffffff657424 */ /* 0x000fe200078e00ff */
[----:B------:R-:W-:-:S04]  /*6340*/  ISETP.GE.U32.AND P0, PT, R16, UR4, PT ;  /* 0x0000000410007c0c */ /* 0x000fc8000bf06070 */
[----:B------:R-:W-:-:S13]  /*6350*/  ISETP.GE.U32.AND.EX P0, PT, R17, UR5, PT, P0 ;  /* 0x0000000511007c0c */ /* 0x000fda000bf06100 */
[----:B------:R-:W-:Y:S05]  /*6360*/  @P0 BRA `(.L_x_161) ;  /* 0x00000004004c0947 */ /* 0x000fea0003800000 */
[----:B------:R-:W0:Y:S01]  /*6370*/  LDC.64 R10, c[0x0][0x628] ;  /* 0x00018a00ff0a7b82 */ /* 0x000e220000000a00 */
[----:B---3--:R-:W3:Y:S01]  /*6380*/  S2R R12, SR_CTAID.X ;  /* 0x00000000000c7919 */ /* 0x008ee20000002500 */
[----:B-12-4-:R-:W-:Y:S02]  /*6390*/  IMAD.MOV.U32 R8, RZ, RZ, R16 ;  /* 0x000000ffff087224 */ /* 0x016fe400078e0010 */
[----:B------:R-:W-:Y:S01]  /*63a0*/  IMAD.MOV.U32 R9, RZ, RZ, R17 ;  /* 0x000000ffff097224 */ /* 0x000fe200078e0011 */
[----:B------:R-:W1:Y:S03]  /*63b0*/  S2R R20, SR_CTAID.Y ;  /* 0x0000000000147919 */ /* 0x000e660000002600 */
[----:B------:R-:W2:Y:S08]  /*63c0*/  LDC R0, c[0x0][0x630] ;  /* 0x00018c00ff007b82 */ /* 0x000eb00000000800 */
[----:B------:R-:W4:Y:S01]  /*63d0*/  LDC.64 R14, c[0x0][0x620] ;  /* 0x00018800ff0e7b82 */ /* 0x000f220000000a00 */
[----:B0-----:R-:W-:-:S04]  /*63e0*/  ISETP.NE.U32.AND P0, PT, R10, RZ, PT ;  /* 0x000000ff0a00720c */ /* 0x001fc80003f05070 */
[----:B------:R-:W-:-:S13]  /*63f0*/  ISETP.NE.AND.EX P0, PT, R11, RZ, PT, P0 ;  /* 0x000000ff0b00720c */ /* 0x000fda0003f05300 */
[----:B-1234-:R-:W-:Y:S05]  /*6400*/  @!P0 BRA `(.L_x_162) ;  /* 0x0000000000288947 */ /* 0x01efea0003800000 */
        /* <DEDUP_REMOVED lines=10> */
.L_x_162:
[-CC-:B------:R-:W-:Y:S01]  /*64b0*/  SHF.R.U64 R101, R8, R0.reuse, R9.reuse ;  /* 0x0000000008657219 */ /* 0x180fe20000001209 */
[----:B------:R-:W0:Y:S01]  /*64c0*/  LDC.64 R26, c[0x0][0x640] ;  /* 0x00019000ff1a7b82 */ /* 0x000e220000000a00 */
[----:B------:R-:W-:Y:S01]  /*64d0*/  SHF.R.U32.HI R0, RZ, R0, R9 ;  /* 0x00000000ff007219 */ /* 0x000fe20000011609 */
[----:B------:R-:W-:Y:S01]  /*64e0*/  ULDC UR4, c[0x0][0x150] ;  /* 0x0000540000047ab9 */ /* 0x000fe20000000800 */
[----:B------:R-:W-:Y:S02]  /*64f0*/  IADD3 R3, P0, RZ, -R101, RZ ;  /* 0x80000065ff037210 */ /* 0x000fe40007f1e0ff */
[----:B------:R-:W-:-:S03]  /*6500*/  I2FP.F32.U32 R7, R12 ;  /* 0x0000000c00077245 */ /* 0x000fc60000201000 */
[----:B------:R-:W1:Y:S01]  /*6510*/  LDC R6, c[0x0][0x618] ;  /* 0x00018600ff067b82 */ /* 0x000e620000000800 */
[----:B------:R-:W-:Y:S02]  /*6520*/  IMAD.X R5, RZ, RZ, ~R0, P0 ;  /* 0x000000ffff057224 */ /* 0x000fe400000e0e00 */
[----:B------:R-:W-:Y:S01]  /*6530*/  FMUL R7, R7, UR4 ;  /* 0x0000000407077c20 */ /* 0x000fe20008400000 */
[----:B------:R-:W-:Y:S01]  /*6540*/  ULDC UR4, c[0x0][0x154] ;  /* 0x0000550000047ab9 */ /* 0x000fe20000000800 */
[-C--:B------:R-:W-:Y:S02]  /*6550*/  IMAD R0, R5, R14.reuse, RZ ;  /* 0x0000000e05007224 */ /* 0x080fe400078e02ff */
[C---:B------:R-:W-:Y:S01]  /*6560*/  IMAD.WIDE.U32 R4, R3.reuse, R14, R16 ;  /* 0x0000000e03047225 */ /* 0x040fe200078e0010 */
[----:B------:R-:W2:Y:S01]  /*6570*/  LDC R8, c[0x0][0x608] ;  /* 0x00018200ff087b82 */ /* 0x000ea20000000800 */
[----:B------:R-:W3:Y:S02]  /*6580*/  F2I.U32.TRUNC.NTZ R7, R7 ;  /* 0x0000000700077305 */ /* 0x000ee4000020f000 */
[----:B------:R-:W-:Y:S01]  /*6590*/  IMAD R3, R3, R15, R0 ;  /* 0x0000000f03037224 */ /* 0x000fe200078e0200 */
[----:B------:R-:W-:-:S03]  /*65a0*/  I2FP.F32.U32 R0, R20 ;  /* 0x0000001400007245 */ /* 0x000fc60000201000 */
[----:B------:R-:W-:Y:S01]  /*65b0*/  IMAD.IADD R3, R5, 0x1, R3 ;  /* 0x0000000105037824 */ /* 0x000fe200078e0203 */
[----:B------:R-:W4:Y:S01]  /*65c0*/  LDC R11, c[0x0][0x658] ;  /* 0x00019600ff0b7b82 */ /* 0x000f220000000800 */
[----:B0-----:R-:W-:-:S04]  /*65d0*/  ISETP.NE.U32.AND P0, PT, R26, RZ, PT ;  /* 0x000000ff1a00720c */ /* 0x001fc80003f05070 */
[----:B------:R-:W-:-:S03]  /*65e0*/  ISETP.NE.AND.EX P0, PT, R27, RZ, PT, P0 ;  /* 0x000000ff1b00720c */ /* 0x000fc60003f05300 */
[----:B------:R-:W0:Y:S01]  /*65f0*/  LDC R9, c[0x0][0x144] ;  /* 0x00005100ff097b82 */ /* 0x000e220000000800 */
[-C--:B-1----:R-:W-:Y:S01]  /*6600*/  SHF.R.U64 R10, R4, R6.reuse, R3 ;  /* 0x00000006040a7219 */ /* 0x082fe20000001203 */
[----:B---3--:R-:W-:Y:S01]  /*6610*/  IMAD.MOV R7, RZ, RZ, -R7 ;  /* 0x000000ffff077224 */ /* 0x008fe200078e0a07 */
[----:B------:R-:W-:Y:S01]  /*6620*/  SHF.R.U32.HI R3, RZ, R6, R3 ;  /* 0x00000006ff037219 */ /* 0x000fe20000011603 */
[----:B------:R-:W-:-:S04]  /*6630*/  FMUL R6, R0, UR4 ;  /* 0x0000000400067c20 */ /* 0x000fc80008400000 */
[----:B------:R-:W1:Y:S01]  /*6640*/  LDC R21, c[0x0][0x148] ;  /* 0x00005200ff157b82 */ /* 0x000e620000000800 */
[----:B------:R3:W0:Y:S01]  /*6650*/  F2I.U32.TRUNC.NTZ R14, R6 ;  /* 0x00000006000e7305 */ /* 0x000622000020f000 */
[-CC-:B--2---:R-:W-:Y:S02]  /*6660*/  SHF.R.U64 R13, R10, R8.reuse, R3.reuse ;  /* 0x000000080a0d7219 */ /* 0x184fe40000001203 */
[----:B------:R-:W-:-:S04]  /*6670*/  SHF.R.U32.HI R0, RZ, R8, R3 ;  /* 0x00000008ff007219 */ /* 0x000fc80000011603 */
[----:B-----5:R-:W2:Y:S01]  /*6680*/  LDC R24, c[0x0][0x648] ;  /* 0x00019200ff187b82 */ /* 0x020ea20000000800 */
[-CC-:B----4-:R-:W-:Y:S02]  /*6690*/  SHF.R.U64 R15, R13, R11.reuse, R0.reuse ;  /* 0x0000000b0d0f7219 */ /* 0x190fe40000001200 */
[----:B------:R-:W-:-:S03]  /*66a0*/  SHF.R.U32.HI R5, RZ, R11, R0 ;  /* 0x0000000bff057219 */ /* 0x000fc60000011600 */
[----:B------:R-:W-:Y:S02]  /*66b0*/  IMAD.MOV.U32 R4, RZ, RZ, R15 ;  /* 0x000000ffff047224 */ /* 0x000fe400078e000f */
[----:B------:R-:W4:Y:S01]  /*66c0*/  LDC R28, c[0x0][0x638] ;  /* 0x00018e00ff1c7b82 */ /* 0x000f220000000800 */
[----:B0-----:R-:W-:-:S07]  /*66d0*/  IMAD R25, R9, R7, R12 ;  /* 0x0000000709197224 */ /* 0x001fce00078e020c */
[----:B------:R-:W0:Y:S08]  /*66e0*/  LDC R29, c[0x0][0x610] ;  /* 0x00018400ff1d7b82 */ /* 0x000e300000000800 */
[----:B------:R-:W0:Y:S01]  /*66f0*/  LDC R30, c[0x0][0x600] ;  /* 0x00018000ff1e7b82 */ /* 0x000e220000000800 */
[----:B-123--:R-:W-:Y:S05]  /*6700*/  @!P0 BRA `(.L_x_163) ;  /* 0x0000000000288947 */ /* 0x00efea0003800000 */
[----:B------:R-:W1:Y:S02]  /*6710*/  LDC R0, c[0x0][0x64c] ;  /* 0x00019300ff007b82 */ /* 0x000e640000000800 */
[----:B-1----:R-:W-:-:S05]  /*6720*/  IADD3 R3, P0, R15, R0, RZ ;  /* 0x000000000f037210 */ /* 0x002fca0007f1e0ff */
        /* <DEDUP_REMOVED lines=8> */
.L_x_163:
[----:B------:R-:W-:Y:S01]  /*67b0*/  ISETP.NE.AND P0, PT, R2, 0x1, PT ;  /* 0x000000010200780c */ /* 0x000fe20003f05270 */
[----:B------:R-:W-:Y:S01]  /*67c0*/  IMAD.MOV R14, RZ, RZ, -R14 ;  /* 0x000000ffff0e7224 */ /* 0x000fe200078e0a0e */
[----:B------:R-:W-:Y:S02]  /*67d0*/  SHF.R.U64 R3, R4, R24, R5 ;  /* 0x0000001804037219 */ /* 0x000fe40000001205 */
[----:B------:R-:W-:Y:S02]  /*67e0*/  LOP3.LUT R0, R13, R98, RZ, 0xc0, !PT ;  /* 0x000000620d007212 */ /* 0x000fe400078ec0ff */
[----:B------:R-:W-:Y:S01]  /*67f0*/  LOP3.LUT R10, R10, R97, RZ, 0xc0, !PT ;  /* 0x000000610a0a7212 */ /* 0x000fe200078ec0ff */
[----:B------:R-:W-:Y:S02]  /*6800*/  IMAD.MOV R4, RZ, RZ, -R3 ;  /* 0x000000ffff047224 */ /* 0x000fe400078e0a03 */
[----:B------:R-:W-:Y:S02]  /*6810*/  IMAD R0, R93, R3, R0 ;  /* 0x000000035d007224 */ /* 0x000fe400078e0200 */
[----:B----4-:R-:W-:-:S02]  /*6820*/  IMAD R3, R4, R28, R15 ;  /* 0x0000001c04037224 */ /* 0x010fc400078e020f */
[----:B------:R-:W-:Y:S02]  /*6830*/  @P0 IMAD R25, R21, R14, R20 ;  /* 0x0000000e15190224 */ /* 0x000fe400078e0214 */
[----:B0-----:R-:W-:Y:S02]  /*6840*/  IMAD R5, R3, R30, R10 ;  /* 0x0000001e03057224 */ /* 0x001fe400078e020a */
[----:B------:R-:W-:Y:S02]  /*6850*/  IMAD R0, R0, R29, R25 ;  /* 0x0000001d00007224 */ /* 0x000fe400078e0219 */
[----:B------:R-:W-:-:S03]  /*6860*/  IMAD.MOV.U32 R4, RZ, RZ, 0x1 ;  /* 0x00000001ff047424 */ /* 0x000fc600078e00ff */
[----:B------:R-:W-:Y:S02]  /*6870*/  SEL R100, R5, R0, !P0 ;  /* 0x0000000005647207 */ /* 0x000fe40004000000 */
[----:B------:R-:W-:Y:S02]  /*6880*/  PRMT R3, R4, 0x7610, R3 ;  /* 0x0000761004037816 */ /* 0x000fe40000000003 */
[----:B------:R-:W-:-:S07]  /*6890*/  SEL R0, R0, R5, !P0 ;  /* 0x0000000500007207 */ /* 0x000fce0004000000 */
.L_x_161:
[----:B------:R-:W-:Y:S01]  /*68a0*/  UIMAD.WIDE.U32 UR4, UR41, 0x24924925, URZ ;  /* 0x24924925290478a5 */ /* 0x000fe2000f8e003f */
[----:B------:R-:W-:Y:S01]  /*68b0*/  LOP3.LUT P0, RZ, R3, 0xff, RZ, 0xc0, !PT ;  /* 0x000000ff03ff7812 */ /* 0x000fe2000780c0ff */
[----:B------:R-:W-:Y:S02]  /*68c0*/  IMAD.MOV.U32 R103, RZ, RZ, R0 ;  /* 0x000000ffff677224 */ /* 0x000fe400078e0000 */
[----:B------:R-:W-:-:S04]  /*68d0*/  UIADD3 UR4, UR41, -UR5, URZ ;  /* 0x8000000529047290 */ /* 0x000fc8000fffe03f */
[----:B------:R-:W-:-:S04]  /*68e0*/  ULEA.HI UR4, UR4, UR5, URZ, 0x1f ;  /* 0x0000000504047291 */ /* 0x000fc8000f8ff83f */
[----:B------:R-:W-:-:S04]  /*68f0*/  USHF.R.U32.HI UR4, URZ, 0x2, UR4 ;  /* 0x000000023f047899 */ /* 0x000fc80008011604 */
[----:B------:R-:W-:Y:S01]  /*6900*/  UIMAD UR41, UR4, -0x7, UR41 ;  /* 0xfffffff9042978a4 */ /* 0x000fe2000f8e0229 */
[----:B------:R-:W-:Y:S11]  /*6910*/  @P0 BRA `(.L_x_164) ;  /* 0xffffffa800f00947 */ /* 0x000ff6000383ffff */
[----:B------:R-:W-:Y:S05]  /*6920*/  EXIT ;  /* 0x000000000000794d */ /* 0x000fea0003800000 */
.L_x_7:
        /* <DEDUP_REMOVED lines=26> */
.L_x_166:
[----:B------:R-:W0:Y:S01]  /*6ad0*/  LDC.64 R28, c[0x0][0x640] ;  /* 0x00019000ff1c7b82 */ /* 0x000e220000000a00 */
[-CC-:B------:R-:W-:Y:S01]  /*6ae0*/  SHF.R.U64 R21, R14, R8.reuse, R15.reuse ;  /* 0x000000080e157219 */ /* 0x180fe2000000120f */
[----:B------:R-:W-:Y:S01]  /*6af0*/  IMAD.MOV.U32 R31, RZ, RZ, 0x1 ;  /* 0x00000001ff1f7424 */ /* 0x000fe200078e00ff */
[----:B------:R-:W-:Y:S02]  /*6b00*/  SHF.R.U32.HI R7, RZ, R8, R15 ;  /* 0x00000008ff077219 */ /* 0x000fe4000001160f */
[----:B------:R-:W-:-:S03]  /*6b10*/  IADD3 R13, P0, RZ, -R21, RZ ;  /* 0x80000015ff0d7210 */ /* 0x000fc60007f1e0ff */
[----:B------:R-:W1:Y:S02]  /*6b20*/  LDC R12, c[0x0][0x618] ;  /* 0x00018600ff0c7b82 */ /* 0x000e640000000800 */
[----:B------:R-:W-:Y:S02]  /*6b30*/  IMAD.X R7, RZ, RZ, ~R7, P0 ;  /* 0x000000ffff077224 */ /* 0x000fe400000e0e07 */
[----:B------:R-:W-:-:S04]  /*6b40*/  IMAD.WIDE.U32 R10, R13, R24, R16 ;  /* 0x000000180d0a7225 */ /* 0x000fc800078e0010 */
[----:B------:R-:W2:Y:S01]  /*6b50*/  LDC R14, c[0x0][0x608] ;  /* 0x00018200ff0e7b82 */ /* 0x000ea20000000800 */
[----:B------:R-:W-:-:S04]  /*6b60*/  IMAD R8, R7, R24, RZ ;  /* 0x0000001807087224 */ /* 0x000fc800078e02ff */
[----:B------:R-:W-:-:S03]  /*6b70*/  IMAD R7, R13, R25, R8 ;  /* 0x000000190d077224 */ /* 0x000fc600078e0208 */
[----:B------:R-:W3:Y:S01]  /*6b80*/  LDC R26, c[0x0][0x658] ;  /* 0x00019600ff1a7b82 */ /* 0x000ee20000000800 */
[----:B------:R-:W-:Y:S01]  /*6b90*/  IMAD.IADD R7, R11, 0x1, R7 ;  /* 0x000000010b077824 */ /* 0x000fe200078e0207 */
[----:B0-----:R-:W-:Y:S01]  /*6ba0*/  ISETP.NE.U32.AND P0, PT, R28, RZ, PT ;  /* 0x000000ff1c00720c */ /* 0x001fe20003f05070 */
[----:B------:R-:W-:-:S03]  /*6bb0*/  IMAD.MOV.U32 R11, RZ, RZ, -0x1 ;  /* 0xffffffffff0b7424 */ /* 0x000fc600078e00ff */
        /* <DEDUP_REMOVED lines=8> */
[-C--:B---3--:R-:W-:Y:S02]  /*6c40*/  SHF.L.U32 R10, R11, R26.reuse, RZ ;  /* 0x0000001a0b0a7219 */ /* 0x088fe400000006ff */
[--C-:B------:R-:W-:Y:S02]  /*6c50*/  SHF.R.U64 R24, R22, R26, R7.reuse ;  /* 0x0000001a16187219 */ /* 0x100fe40000001207 */
[----:B------:R-:W-:Y:S02]  /*6c60*/  LOP3.LUT R33, RZ, R10, RZ, 0x33, !PT ;  /* 0x0000000aff217212 */ /* 0x000fe400078e33ff */
[----:B------:R-:W-:Y:S01]  /*6c70*/  SHF.R.U32.HI R11, RZ, R26, R7 ;  /* 0x0000001aff0b7219 */ /* 0x000fe20000011607 */
[----:B------:R-:W3:Y:S01]  /*6c80*/  LDC R30, c[0x0][0x610] ;  /* 0x00018400ff1e7b82 */ /* 0x000ee20000000800 */
[----:B------:R-:W-:Y:S01]  /*6c90*/  IMAD.MOV.U32 R10, RZ, RZ, R24 ;  /* 0x000000ffff0a7224 */ /* 0x000fe200078e0018 */
[----:B------:R-:W-:Y:S06]  /*6ca0*/  @!P0 BRA `(.L_x_167) ;  /* 0x0000000000288947 */ /* 0x000fec0003800000 */
        /* <DEDUP_REMOVED lines=10> */
.L_x_167:
[----:B------:R-:W-:Y:S02]  /*6d50*/  ISETP.NE.AND P0, PT, R2, 0x1, PT ;  /* 0x000000010200780c */ /* 0x000fe40003f05270 */
[----:B-1----:R-:W-:Y:S01]  /*6d60*/  SHF.R.U64 R8, R10, R8, R11 ;  /* 0x000000080a087219 */ /* 0x002fe2000000120b */
[----:B0-----:R-:W-:Y:S01]  /*6d70*/  VIADD R11, R25, 0xffffffff ;  /* 0xffffffff190b7836 */ /* 0x001fe20000000000 */
[----:B------:R-:W-:Y:S02]  /*6d80*/  SHF.L.U32 R31, R31, R26, RZ ;  /* 0x0000001a1f1f7219 */ /* 0x000fe400000006ff */
[----:B------:R-:W-:Y:S01]  /*6d90*/  LOP3.LUT R5, R22, R33, RZ, 0xc0, !PT ;  /* 0x0000002116057212 */ /* 0x000fe200078ec0ff */
[----:B------:R-:W-:-:S04]  /*6da0*/  IMAD.MOV R7, RZ, RZ, -R8 ;  /* 0x000000ffff077224 */ /* 0x000fc800078e0a08 */
[----:B------:R-:W-:Y:S02]  /*6db0*/  IMAD R5, R31, R8, R5 ;  /* 0x000000081f057224 */ /* 0x000fe400078e0205 */
[----:B------:R-:W-:Y:S01]  /*6dc0*/  @P0 IMAD R6, R9, R23, R4 ;  /* 0x0000001709060224 */ /* 0x000fe200078e0204 */
[----:B------:R-:W-:Y:S01]  /*6dd0*/  LOP3.LUT R9, R20, R11, RZ, 0xc0, !PT ;  /* 0x0000000b14097212 */ /* 0x000fe200078ec0ff */
[----:B--2---:R-:W-:Y:S02]  /*6de0*/  IMAD R4, R7, R27, R24 ;  /* 0x0000001b07047224 */ /* 0x004fe400078e0218 */
[----:B---3--:R-:W-:Y:S02]  /*6df0*/  IMAD R6, R5, R30, R6 ;  /* 0x0000001e05067224 */ /* 0x008fe400078e0206 */
[----:B------:R-:W-:Y:S02]  /*6e00*/  IMAD R5, R4, R25, R9 ;  /* 0x0000001904057224 */ /* 0x000fe400078e0209 */
[----:B------:R-:W-:-:S02]  /*6e10*/  IMAD.MOV.U32 R8, RZ, RZ, 0x1 ;  /* 0x00000001ff087424 */ /* 0x000fc400078e00ff */
[----:B------:R-:W-:Y:S01]  /*6e20*/  IMAD.MOV.U32 R7, RZ, RZ, R21 ;  /* 0x000000ffff077224 */ /* 0x000fe200078e0015 */
[----:B------:R-:W-:Y:S02]  /*6e30*/  SEL R19, R5, R6, !P0 ;  /* 0x0000000605137207 */ /* 0x000fe40004000000 */
[----:B------:R-:W-:-:S07]  /*6e40*/  SEL R12, R6, R5, !P0 ;  /* 0x00000005060c7207 */ /* 0x000fce0004000000 */
.L_x_165:
[----:B------:R-:W-:-:S08]  /*6e50*/  NOP ;  /* 0x0000000000007918 */ /* 0x000fd00000000000 */
[----:B------:R-:W0:-:S00]  /*6e60*/  USETMAXREG.DEALLOC.CTAPOOL 0x28 ;  /* 0x00000028000079c8 */ /* 0x000e0000080e0500 */
[----:B0-----:R-:W-:-:S13]  /*6e70*/  ISETP.NE.AND P0, PT, R3, RZ, PT ;  /* 0x000000ff0300720c */ /* 0x001fda0003f05270 */
[----:B------:R-:W-:Y:S05]  /*6e80*/  @P0 EXIT ;  /* 0x000000000000094d */ /* 0x000fea0003800000 */
[----:B------:R-:W-:Y:S01]  /*6e90*/  LOP3.LUT P0, RZ, R8, 0xff, RZ, 0xc0, !PT ;  /* 0x000000ff08ff7812 */ /* 0x000fe2000780c0ff */
[----:B------:R-:W-:Y:S02]  /*6ea0*/  IMAD.MOV.U32 R3, RZ, RZ, 0x1 ;  /* 0x00000001ff037424 */ /* 0x000fe400078e00ff */
[----:B------:R-:W-:-:S10]  /*6eb0*/  IMAD.MOV.U32 R13, RZ, RZ, RZ ;  /* 0x000000ffff0d7224 */ /* 0x000fd400078e00ff */
[----:B------:R-:W-:Y:S05]  /*6ec0*/  @!P0 BRA `(.L_x_168) ;  /* 0x0000000c006c8947 */ /* 0x000fea0003800000 */
[----:B------:R-:W0:Y:S01]  /*6ed0*/  LDC R3, c[0x0][0x28c] ;  /* 0x0000a300ff037b82 */ /* 0x000e220000000800 */
[----:B------:R-:W-:Y:S01]  /*6ee0*/  UMOV UR10, 0x1 ;  /* 0x00000001000a7882 */ /* 0x000fe20000000000 */
[----:B------:R-:W-:Y:S01]  /*6ef0*/  ULDC UR5, c[0x0][0x658] ;  /* 0x0001960000057ab9 */ /* 0x000fe20000000800 */
[----:B------:R-:W-:Y:S01]  /*6f00*/  UMOV UR7, 0xffffffff ;  /* 0xffffffff00077882 */ /* 0x000fe20000000000 */
[----:B------:R-:W-:Y:S01]  /*6f10*/  BSSY B0, `(.L_x_168) ;  /* 0x00000d6000007945 */ /* 0x000fe20003800000 */
[----:B------:R-:W-:Y:S01]  /*6f20*/  USHF.L.U32 UR7, UR7, UR5, URZ ;  /* 0x0000000507077299 */ /* 0x000fe2000800063f */
[----:B------:R-:W-:Y:S01]  /*6f30*/  IMAD.MOV.U32 R11, RZ, RZ, 0x1 ;  /* 0x00000001ff0b7424 */ /* 0x000fe200078e00ff */
[----:B------:R-:W-:Y:S01]  /*6f40*/  LOP3.LUT R10, R18, 0x2, RZ, 0xfc, !PT ;  /* 0x00000002120a7812 */ /* 0x000fe200078efcff */
[----:B------:R-:W1:Y:S01]  /*6f50*/  S2UR UR9, SR_CgaCtaId ;  /* 0x00000000000979c3 */ /* 0x000e620000008800 */
[----:B------:R-:W-:Y:S01]  /*6f60*/  IMAD.MOV.U32 R13, RZ, RZ, RZ ;  /* 0x000000ffff0d7224 */ /* 0x000fe200078e00ff */
[----:B------:R-:W-:Y:S01]  /*6f70*/  ULDC UR4, c[0x0][0x600] ;  /* 0x0001800000047ab9 */ /* 0x000fe20000000800 */
[----:B------:R-:W-:Y:S01]  /*6f80*/  UMOV UR14, 0x55 ;  /* 0x00000055000e7882 */ /* 0x000fe20000000000 */
[----:B------:R-:W-:-:S02]  /*6f90*/  UIADD3 UR4, UR4, -0x1, URZ ;  /* 0xffffffff04047890 */ /* 0x000fc4000fffe03f */
[----:B------:R-:W-:Y:S02]  /*6fa0*/  USHF.L.U32 UR5, UR10, UR5, URZ ;  /* 0x000000050a057299 */ /* 0x000fe4000800063f */
[----:B------:R-:W-:Y:S01]  /*6fb0*/  ULOP3.LUT UR7, URZ, UR7, URZ, 0x33, !UPT ;  /* 0x000000073f077292 */ /* 0x000fe2000f8e333f */
[----:B------:R-:W-:Y:S01]  /*6fc0*/  ULDC.64 UR24, c[0x0][0x198] ;  /* 0x0000660000187ab9 */ /* 0x000fe20000000a00 */
[----:B0-----:R-:W-:-:S05]  /*6fd0*/  VIADD R3, R3, 0x3f ;  /* 0x0000003f03037836 */ /* 0x001fca0000000000 */
[----:B------:R-:W-:Y:S01]  /*6fe0*/  SHF.R.S32.HI R4, RZ, 0x1f, R3 ;  /* 0x0000001fff047819 */ /* 0x000fe20000011403 */
[----:B-1----:R-:W-:-:S03]  /*6ff0*/  ULOP3.LUT UR8, UR9, 0x1, URZ, 0xc0, !UPT ;  /* 0x0000000109087892 */ /* 0x002fc6000f8ec03f */
[----:B------:R-:W-:Y:S01]  /*7000*/  LEA.HI R4, R4, R3, RZ, 0x6 ;  /* 0x0000000304047211 */ /* 0x000fe200078f30ff */
[----:B------:R-:W-:Y:S01]  /*7010*/  USHF.R.U32.HI UR26, URZ, 0x1, UR9 ;  /* 0x000000013f1a7899 */ /* 0x000fe20008011609 */
[----:B------:R-:W-:Y:S01]  /*7020*/  IMAD.MOV.U32 R3, RZ, RZ, 0x1 ;  /* 0x00000001ff037424 */ /* 0x000fe200078e00ff */
[----:B------:R-:W-:Y:S01]  /*7030*/  USHF.L.U32 UR6, UR9, 0x6, URZ ;  /* 0x0000000609067899 */ /* 0x000fe2000800063f */
[----:B------:R-:W-:Y:S01]  /*7040*/  SHF.R.S32.HI R8, RZ, 0x6, R4 ;  /* 0x00000006ff087819 */ /* 0x000fe20000011404 */
[----:B------:R-:W-:Y:S02]  /*7050*/  USHF.L.U32 UR27, UR9, 0xc, URZ ;  /* 0x0000000c091b7899 */ /* 0x000fe4000800063f */
[----:B------:R-:W-:Y:S02]  /*7060*/  ULOP3.LUT UR9, UR9, 0xfffffffe, URZ, 0xc0, !UPT ;  /* 0xfffffffe09097892 */ /* 0x000fe4000f8ec03f */
[----:B------:R-:W-:Y:S01]  /*7070*/  UISETP.GT.U32.AND UP0, UPT, UR8, 0xffff, UPT ;  /* 0x0000ffff0800788c */ /* 0x000fe2000bf04070 */
[----:B------:R-:W-:Y:S01]  /*7080*/  VIADD R9, R8, 0x1 ;  /* 0x0000000108097836 */ /* 0x000fe20000000000 */
[----:B------:R-:W-:-:S02]  /*7090*/  USHF.L.U32 UR13, UR10, UR9, URZ ;  /* 0x000000090a0d7299 */ /* 0x000fc4000800063f */
[----:B------:R-:W-:Y:S02]  /*70a0*/  ULOP3.LUT UR9, UR9, 0x1, URZ, 0xfc, !UPT ;  /* 0x0000000109097892 */ /* 0x000fe4000f8efc3f */
[----:B------:R-:W-:Y:S02]  /*70b0*/  USEL UR8, UR8, 0xffff, !UP0 ;  /* 0x0000ffff08087887 */ /* 0x000fe4000c000000 */
[----:B------:R-:W-:Y:S02]  /*70c0*/  USHF.L.U32 UR9, UR10, UR9, URZ ;  /* 0x000000090a097299 */ /* 0x000fe4000800063f */
[----:B------:R-:W-:Y:S02]  /*70d0*/  ULOP3.LUT UR8, UR8, 0xffff, URZ, 0xc0, !UPT ;  /* 0x0000ffff08087892 */ /* 0x000fe4000f8ec03f */
[----:B------:R-:W-:Y:S02]  /*70e0*/  ULOP3.LUT UR6, UR6, 0x40, URZ, 0xc0, !UPT ;  /* 0x0000004006067892 */ /* 0x000fe4000f8ec03f */
[----:B------:R-:W-:-:S02]  /*70f0*/  ULOP3.LUT UR13, UR13, UR9, URZ, 0xfc, !UPT ;  /* 0x000000090d0d7292 */ /* 0x000fc4000f8efc3f */
[----:B------:R-:W-:-:S12]  /*7100*/  USHF.L.U32 UR14, UR14, UR8, URZ ;  /* 0x000000080e0e7299 */ /* 0x000fd8000800063f */
.L_x_179:
[----:B------:R-:W-:-:S03]  /*7110*/  UMOV UR8, 0xffffffff ;  /* 0xffffffff00087882 */ /* 0x000fc60000000000 */
[----:B------:R-:W-:Y:S05]  /*7120*/  BRA.DIV UR8, `(.L_x_169) ;  /* 0x0000001208287947 */ /* 0x000fea000b800000 */
[----:B------:R-:W-:-:S13]  /*7130*/  ELECT P6, URZ, PT ;  /* 0x00000000003f782f */ /* 0x000fda00038c0000 */
.L_x_193:
[----:B------:R-:W0:Y:S01]  /*7140*/  LDC R4, c[0x0][0x28c] ;  /* 0x0000a300ff047b82 */ /* 0x000e220000000800 */
[----:B------:R-:W-:Y:S01]  /*7150*/  BSSY B1, `(.L_x_170) ;  /* 0x000003d000017945 */ /* 0x000fe20003800000 */
[----:B0-----:R-:W-:-:S13]  /*7160*/  ISETP.LT.OR P6, PT, R4, 0x1, !P6 ;  /* 0x000000010400780c */ /* 0x001fda00077c1670 */
[----:B------:R-:W-:Y:S05]  /*7170*/  @P6 BRA `(.L_x_171) ;  /* 0x0000000000e86947 */ /* 0x000fea0003800000 */
[----:B------:R-:W-:Y:S01]  /*7180*/  LEA R12, R12, UR26, 0x2 ;  /* 0x0000001a0c0c7c11 */ /* 0x000fe2000f8e10ff */
[----:B------:R-:W-:Y:S01]  /*7190*/  IMAD.MOV.U32 R20, RZ, RZ, RZ ;  /* 0x000000ffff147224 */ /* 0x000fe200078e00ff */
[----:B------:R-:W-:Y:S01]  /*71a0*/  LEA R19, R19, UR6, 0x7 ;  /* 0x0000000613137c11 */ /* 0x000fe2000f8e38ff */
[----:B------:R-:W-:Y:S02]  /*71b0*/  IMAD.MOV.U32 R4, RZ, RZ, R9 ;  /* 0x000000ffff047224 */ /* 0x000fe400078e0009 */
[----:B------:R-:W-:Y:S02]  /*71c0*/  IMAD.MOV.U32 R5, RZ, RZ, R3 ;  /* 0x000000ffff057224 */ /* 0x000fe400078e0003 */
[----:B------:R-:W-:Y:S02]  /*71d0*/  IMAD.MOV.U32 R6, RZ, RZ, R13 ;  /* 0x000000ffff067224 */ /* 0x000fe400078e000d */
[----:B------:R-:W-:-:S07]  /*71e0*/  IMAD.SHL.U32 R15, R12, 0x20, RZ ;  /* 0x000000200c0f7824 */ /* 0x000fce00078e00ff */
.L_x_174:
[----:B------:R-:W0:Y:S01]  /*71f0*/  S2R R21, SR_CgaCtaId ;  /* 0x0000000000157919 */ /* 0x000e220000008800 */
[----:B------:R-:W-:Y:S02]  /*7200*/  MOV R12, 0x400 ;  /* 0x00000400000c7802 */ /* 0x000fe40000000f00 */
[----:B------:R-:W-:-:S13]  /*7210*/  ISETP.NE.AND P1, PT, R0, RZ, PT ;  /* 0x000000ff0000720c */ /* 0x000fda0003f25270 */
[----:B------:R-:W1:Y:S01]  /*7220*/  @!P1 LDC R14, c[0x0][0x500] ;  /* 0x00014000ff0e9b82 */ /* 0x000e620000000800 */
[----:B0-----:R-:W-:Y:S02]  /*7230*/  LEA R23, R21, R12, 0x18 ;  /* 0x0000000c15177211 */ /* 0x001fe400078ec0ff */
[----:B------:R-:W-:-:S03]  /*7240*/  SHF.L.U32 R12, R5, 0x1f, RZ ;  /* 0x0000001f050c7819 */ /* 0x000fc600000006ff */
[----:B------:R-:W-:-:S04]  /*7250*/  IMAD R21, R6, 0x8, R23 ;  /* 0x0000000806157824 */ /* 0x000fc800078e0217 */
[----:B------:R-:W0:Y:S02]  /*7260*/  SYNCS.PHASECHK.TRANS64.TRYWAIT P0, [R21+URZ+0x38], R12 ;  /* 0x0000380c150075a7 */ /* 0x000e24000800017f */
[----:B01----:R-:W-:Y:S05]  /*7270*/  @!P0 BRA `(.L_x_172) ;  /* 0x0000000c00f48947 */ /* 0x003fea0003800000 */
.L_x_194:
[----:B0-----:R-:W-:Y:S01]  /*7280*/  PRMT R12, R10, 0x9910, RZ ;  /* 0x000099100a0c7816 */ /* 0x001fe200000000ff */
[----:B------:R0:W-:Y:S03]  /*7290*/  @!P1 SYNCS.ARRIVE.TRANS64 RZ, [R21+URZ], R14 ;  /* 0x0000000e15ff99a7 */ /* 0x0001e6000800003f */
[----:B------:R-:W-:-:S13]  /*72a0*/  ISETP.NE.AND P0, PT, R12, 0x2, PT ;  /* 0x000000020c00780c */ /* 0x000fda0003f05270 */
[----:B0-----:R-:W-:Y:S05]  /*72b0*/  @P0 BRA `(.L_x_173) ;  /* 0x0000000000040947 */ /* 0x001fea0003800000 */
[----:B------:R-:W-:Y:S01]  /*72c0*/  BPT.TRAP 0x1 ;  /* 0x000000040000795c */ /* 0x000fe20000300000 */
.L_x_173:
[----:B------:R-:W-:Y:S01]  /*72d0*/  R2UR UR8, R6 ;  /* 0x00000000060872ca */ /* 0x000fe200000e0000 */
[----:B------:R-:W-:Y:S01]  /*72e0*/  VIADD R4, R4, 0xffffffff ;  /* 0xffffffff04047836 */ /* 0x000fe20000000000 */
[----:B------:R-:W-:Y:S01]  /*72f0*/  R2UR UR15, R23 ;  /* 0x00000000170f72ca */ /* 0x000fe200000e0000 */
[----:B------:R-:W-:Y:S01]  /*7300*/  UIADD3 UR16, UP0, UR24, 0xf0, URZ ;  /* 0x000000f018107890 */ /* 0x000fe2000ff1e03f */
[----:B------:R-:W-:Y:S01]  /*7310*/  R2UR UR22, R15 ;  /* 0x000000000f1672ca */ /* 0x000fe200000e0000 */
[----:B------:R-:W-:Y:S01]  /*7320*/  UIADD3 UR30, UP1, UR24, 0x1f0, URZ ;  /* 0x000001f0181e7890 */ /* 0x000fe2000ff3e03f */
[----:B------:R-:W-:Y:S01]  /*7330*/  R2UR UR9, R21 ;  /* 0x00000000150972ca */ /* 0x000fe200000e0000 */
[----:B------:R-:W-:Y:S01]  /*7340*/  UIADD3.X UR17, URZ, UR25, URZ, UP0, !UPT ;  /* 0x000000193f117290 */ /* 0x000fe200087fe43f */
[----:B------:R-:W-:Y:S01]  /*7350*/  R2UR UR10, R20 ;  /* 0x00000000140a72ca */ /* 0x000fe200000e0000 */
[----:B------:R-:W-:Y:S01]  /*7360*/  VIADD R6, R6, 0x1 ;  /* 0x0000000106067836 */ /* 0x000fe20000000000 */
[----:B------:R-:W-:Y:S01]  /*7370*/  R2UR UR12, R7 ;  /* 0x00000000070c72ca */ /* 0x000fe200000e0000 */
[----:B------:R-:W-:Y:S01]  /*7380*/  UPRMT UR28, URZ, 0x5410, UR13 ;  /* 0x000054103f1c7896 */ /* 0x000fe2000800000d */
[----:B------:R-:W-:Y:S01]  /*7390*/  R2UR UR23, R19 ;  /* 0x00000000131772ca */ /* 0x000fe200000e0000 */
[----:B------:R-:W-:Y:S01]  /*73a0*/  USHF.L.U32 UR8, UR8, 0xd, URZ ;  /* 0x0000000d08087899 */ /* 0x000fe2000800063f */
[----:B------:R-:W-:Y:S01]  /*73b0*/  ISETP.GT.AND P1, PT, R4, 0x1, PT ;  /* 0x000000010400780c */ /* 0x000fe20003f24270 */
[----:B------:R-:W-:Y:S01]  /*73c0*/  UIADD3.X UR31, URZ, UR25, URZ, UP1, !UPT ;  /* 0x000000193f1f7290 */ /* 0x000fe20008ffe43f */
[----:B------:R-:W-:Y:S01]  /*73d0*/  ISETP.NE.AND P0, PT, R6, 0x7, PT ;  /* 0x000000070600780c */ /* 0x000fe20003f05270 */
[----:B------:R-:W-:Y:S01]  /*73e0*/  ULEA UR11, UR26, UR8, 0xb ;  /* 0x000000081a0b7291 */ /* 0x000fe2000f8e583f */
[----:B------:R-:W-:Y:S01]  /*73f0*/  VIADD R20, R20, 0x40 ;  /* 0x0000004014147836 */ /* 0x000fe20000000000 */
[----:B------:R-:W-:Y:S01]  /*7400*/  ULOP3.LUT UR8, UR8, 0x1000, UR27, 0xf8, !UPT ;  /* 0x0000100008087892 */ /* 0x000fe2000f8ef81b */
[----:B------:R-:W-:Y:S01]  /*7410*/  SEL R12, RZ, 0x1, P0 ;  /* 0x00000001ff0c7807 */ /* 0x000fe20000000000 */
[----:B------:R-:W-:Y:S01]  /*7420*/  ULEA UR11, UR11, UR15, 0x1 ;  /* 0x0000000f0b0b7291 */ /* 0x000fe2000f8e083f */
[----:B------:R-:W-:Y:S01]  /*7430*/  SEL R6, R6, RZ, P0 ;  /* 0x000000ff06067207 */ /* 0x000fe20000000000 */
[----:B------:R-:W-:Y:S01]  /*7440*/  ULEA UR8, UR8, UR15, 0x1 ;  /* 0x0000000f08087291 */ /* 0x000fe2000f8e083f */
[----:B------:R-:W-:Y:S01]  /*7450*/  LOP3.LUT R5, R5, R12, RZ, 0x3c, !PT ;  /* 0x0000000c05057212 */ /* 0x000fe200078e3cff */
[----:B------:R-:W-:-:S02]  /*7460*/  UIADD3 UR20, UR11, 0x180, URZ ;  /* 0x000001800b147890 */ /* 0x000fc4000fffe03f */
[----:B------:R-:W-:Y:S02]  /*7470*/  UPRMT UR15, URZ, 0x5410, UR14 ;  /* 0x000054103f0f7896 */ /* 0x000fe4000800000e */
[----:B------:R-:W-:Y:S01]  /*7480*/  UIADD3 UR21, UR8, 0x1c180, URZ ;  /* 0x0001c18008157890 */ /* 0x000fe2000fffe03f */
[----:B------:R-:W-:Y:S01]  /*7490*/  UMOV UR18, 0x0 ;  /* 0x0000000000127882 */ /* 0x000fe20000000000 */
[----:B------:R-:W-:Y:S01]  /*74a0*/  UMOV UR19, 0x10000000 ;  /* 0x1000000000137882 */ /* 0x000fe20000000000 */
[----:B------:R-:W-:Y:S01]  /*74b0*/  UMOV UR11, UR22 ;  /* 0x00000016000b7c82 */ /* 0x000fe20008000000 */
[----:B------:R-:W-:-:S03]  /*74c0*/  UMOV UR8, UR20 ;  /* 0x0000001400087c82 */ /* 0x000fc60008000000 */
[----:B------:R0:W-:Y:S02]  /*74d0*/  UTMALDG.3D.MULTICAST [UR8], [UR16], UR15, desc[UR18] ;  /* 0x00001208100073b4 */ /* 0x0001e4000801180f */
[----:B0-----:R-:W-:Y:S01]  /*74e0*/  UMOV UR8, UR21 ;  /* 0x0000001500087c82 */ /* 0x001fe20008000000 */
[----:B------:R-:W-:Y:S02]  /*74f0*/  UMOV UR11, UR23 ;  /* 0x00000017000b7c82 */ /* 0x000fe40008000000 */
[----:B------:R0:W-:Y:S02]  /*7500*/  UTMALDG.3D.MULTICAST [UR8], [UR30], UR28, desc[UR18] ;  /* 0x000012081e0073b4 */ /* 0x0001e4000801181c */
[----:B0-----:R-:W-:Y:S05]  /*7510*/  @P1 BRA `(.L_x_174) ;  /* 0xfffffffc00341947 */ /* 0x001fea000383ffff */
.L_x_171:
[----:B------:R-:W-:Y:S05]  /*7520*/  BSYNC B1 ;  /* 0x0000000000017941 */ /* 0x000fea0003800000 */
.L_x_170:
[----:B------:R-:W-:Y:S01]  /*7530*/  LOP3.LUT P1, RZ, R11, 0xff, RZ, 0xc0, !PT ;  /* 0x000000ff0bff7812 */ /* 0x000fe2000782c0ff */
[C---:B------:R-:W-:Y:S01]  /*7540*/  IMAD.IADD R13, R8.reuse, 0x1, R13 ;  /* 0x00000001080d7824 */ /* 0x040fe200078e020d */
[----:B------:R-:W-:Y:S01]  /*7550*/  ULDC.64 UR8, c[0x0][0x650] ;  /* 0x0001940000087ab9 */ /* 0x000fe20000000a00 */
[C---:B------:R-:W-:Y:S01]  /*7560*/  ISETP.GE.U32.AND P2, PT, R8.reuse, 0x7, PT ;  /* 0x000000070800780c */ /* 0x040fe20003f46070 */
[----:B------:R-:W-:Y:S01]  /*7570*/  BSSY B1, `(.L_x_175) ;  /* 0x000006d000017945 */ /* 0x000fe20003800000 */
[C---:B------:R-:W-:Y:S01]  /*7580*/  IMAD.WIDE.U32 R4, R13.reuse, 0x24924925, RZ ;  /* 0x249249250d047825 */ /* 0x040fe200078e00ff */
[----:B------:R-:W-:Y:S02]  /*7590*/  ISETP.GT.U32.AND P0, PT, R13, 0x6, PT ;  /* 0x000000060d00780c */ /* 0x000fe40003f04070 */
[----:B------:R-:W-:Y:S01]  /*75a0*/  PRMT R11, RZ, 0x7610, R11 ;  /* 0x00007610ff0b7816 */ /* 0x000fe2000000000b */
[----:B------:R-:W-:Y:S01]  /*75b0*/  IMAD.MOV.U32 R12, RZ, RZ, -0x1 ;  /* 0xffffffffff0c7424 */ /* 0x000fe200078e00ff */
[----:B------:R-:W-:Y:S01]  /*75c0*/  ISETP.LT.U32.AND P0, PT, R8, 0x7, P0 ;  /* 0x000000070800780c */ /* 0x000fe20000701070 */
[----:B------:R-:W-:-:S02]  /*75d0*/  IMAD.MOV.U32 R19, RZ, RZ, -0x1 ;  /* 0xffffffffff137424 */ /* 0x000fc400078e00ff */
[----:B------:R-:W0:Y:S01]  /*75e0*/  @P1 S2R R7, SR_CgaCtaId ;  /* 0x0000000000071919 */ /* 0x000e220000008800 */
[----:B------:R-:W-:Y:S02]  /*75f0*/  SEL R4, RZ, 0x1, !P0 ;  /* 0x00000001ff047807 */ /* 0x000fe40004000000 */
[----:B------:R-:W-:Y:S02]  /*7600*/  IADD3 R16, P0, R16, UR36, RZ ;  /* 0x0000002410107c10 */ /* 0x000fe4000ff1e0ff */
[----:B------:R-:W-:Y:S02]  /*7610*/  @P1 MOV R6, 0x400 ;  /* 0x0000040000061802 */ /* 0x000fe40000000f00 */
[----:B------:R-:W-:Y:S02]  /*7620*/  IADD3.X R17, R17, UR42, RZ, P0, !PT ;  /* 0x0000002a11117c10 */ /* 0x000fe400087fe4ff */
[----:B------:R-:W-:Y:S02]  /*7630*/  ISETP.GE.U32.AND P0, PT, R16, UR8, PT ;  /* 0x0000000810007c0c */ /* 0x000fe4000bf06070 */
[----:B------:R-:W-:-:S02]  /*7640*/  LOP3.LUT R3, R3, R4, RZ, 0x3c, !PT ;  /* 0x0000000403037212 */ /* 0x000fc400078e3cff */
[----:B------:R-:W-:Y:S02]  /*7650*/  ISETP.GE.U32.AND.EX P0, PT, R17, UR9, PT, P0 ;  /* 0x0000000911007c0c */ /* 0x000fe4000bf06100 */
[----:B0-----:R-:W-:Y:S01]  /*7660*/  @P1 LEA R6, R7, R6, 0x18 ;  /* 0x0000000607061211 */ /* 0x001fe200078ec0ff */
[----:B------:R-:W-:-:S03]  /*7670*/  IMAD.IADD R7, R13, 0x1, -R5 ;  /* 0x000000010d077824 */ /* 0x000fc600078e0a05 */
[----:B------:R0:W-:Y:S02]  /*7680*/  @P1 SYNCS.ARRIVE.TRANS64.A1T0 RZ, [R6+URZ+0x88], RZ ;  /* 0x000088ff06ff19a7 */ /* 0x0001e4000810003f */
[----:B------:R-:W-:-:S04]  /*7690*/  LEA.HI R7, R7, R5, RZ, 0x1f ;  /* 0x0000000507077211 */ /* 0x000fc800078ff8ff */
[----:B------:R-:W-:Y:S01]  /*76a0*/  SHF.R.U32.HI R4, RZ, 0x2, R7 ;  /* 0x00000002ff047819 */ /* 0x000fe20000011607 */
[----:B------:R-:W-:-:S03]  /*76b0*/  IMAD.MOV.U32 R7, RZ, RZ, -0x1 ;  /* 0xffffffffff077424 */ /* 0x000fc600078e00ff */
[--C-:B------:R-:W-:Y:S01]  /*76c0*/  @P2 LOP3.LUT R3, R3, 0x1, R4.reuse, 0x78, !PT ;  /* 0x0000000103032812 */ /* 0x100fe200078e7804 */
[----:B------:R-:W-:Y:S01]  /*76d0*/  IMAD R13, R4, -0x7, R13 ;  /* 0xfffffff9040d7824 */ /* 0x000fe200078e020d */
[----:B------:R-:W-:Y:S01]  /*76e0*/  PRMT R4, RZ, 0x7610, R4 ;  /* 0x00007610ff047816 */ /* 0x000fe20000000004 */
[----:B0-----:R-:W-:Y:S06]  /*76f0*/  @P0 BRA `(.L_x_176) ;  /* 0x0000000400500947 */ /* 0x001fec0003800000 */
[----:B------:R-:W0:Y:S01]  /*7700*/  S2R R15, SR_CTAID.X ;  /* 0x00000000000f7919 */ /* 0x000e220000002500 */
[----:B------:R-:W-:Y:S01]  /*7710*/  ULDC.64 UR8, c[0x0][0x628] ;  /* 0x00018a0000087ab9 */ /* 0x000fe20000000a00 */
[----:B------:R-:W1:Y:S01]  /*7720*/  LDC R20, c[0x0][0x144] ;  /* 0x00005100ff147b82 */ /* 0x000e620000000800 */
[----:B------:R-:W-:Y:S01]  /*7730*/  ISETP.NE.U32.AND P0, PT, RZ, UR8, PT ;  /* 0x00000008ff007c0c */ /* 0x000fe2000bf05070 */
[----:B------:R-:W2:Y:S01]  /*7740*/  S2R R12, SR_CTAID.Y ;  /* 0x00000000000c7919 */ /* 0x000ea20000002600 */
[----:B------:R-:W-:Y:S01]  /*7750*/  ULDC UR10, c[0x0][0x150] ;  /* 0x00005400000a7ab9 */ /* 0x000fe20000000800 */
[----:B------:R-:W-:Y:S01]  /*7760*/  ULDC UR11, c[0x0][0x630] ;  /* 0x00018c00000b7ab9 */ /* 0x000fe20000000800 */
[----:B------:R-:W-:Y:S01]  /*7770*/  ISETP.NE.AND.EX P0, PT, RZ, UR9, PT, P0 ;  /* 0x00000009ff007c0c */ /* 0x000fe2000bf05300 */
[----:B------:R-:W-:Y:S01]  /*7780*/  IMAD.MOV.U32 R4, RZ, RZ, R16 ;  /* 0x000000ffff047224 */ /* 0x000fe200078e0010 */
[----:B0-----:R-:W-:-:S05]  /*7790*/  I2FP.F32.U32 R5, R15 ;  /* 0x0000000f00057245 */ /* 0x001fca0000201000 */
[----:B------:R-:W-:Y:S01]  /*77a0*/  FMUL R21, R5, UR10 ;  /* 0x0000000a05157c20 */ /* 0x000fe20008400000 */
[----:B------:R-:W-:-:S05]  /*77b0*/  IMAD.MOV.U32 R5, RZ, RZ, R17 ;  /* 0x000000ffff057224 */ /* 0x000fca00078e0011 */
[----:B--2---:R-:W-:Y:S05]  /*77c0*/  @!P0 BRA `(.L_x_177) ;  /* 0x0000000000288947 */ /* 0x004fea0003800000 */
[----:B------:R-:W-:Y:S02]  /*77d0*/  ULDC UR10, c[0x0][0x634] ;  /* 0x00018d00000a7ab9 */ /* 0x000fe40000000800 */
[----:B------:R-:W-:-:S05]  /*77e0*/  IADD3 R5, P0, R16, UR10, RZ ;  /* 0x0000000a10057c10 */ /* 0x000fca000ff1e0ff */
[----:B------:R-:W-:-:S04]  /*77f0*/  IMAD.X R19, RZ, RZ, R17, P0 ;  /* 0x000000ffff137224 */ /* 0x000fc800000e0611 */
[----:B------:R-:W-:-:S04]  /*7800*/  IMAD.WIDE.U32 R6, R19, UR8, RZ ;  /* 0x0000000813067c25 */ /* 0x000fc8000f8e00ff */
[----:B------:R-:W-:-:S04]  /*7810*/  IMAD.WIDE.U32 R6, P0, R5, UR9, R6 ;  /* 0x0000000905067c25 */ /* 0x000fc8000f800006 */
[----:B------:R-:W-:-:S04]  /*7820*/  IMAD.WIDE.U32 R4, R5, UR8, RZ ;  /* 0x0000000805047c25 */ /* 0x000fc8000f8e00ff */
[----:B------:R-:W-:Y:S01]  /*7830*/  IMAD.MOV.U32 R4, RZ, RZ, R7 ;  /* 0x000000ffff047224 */ /* 0x000fe200078e0007 */
[----:B------:R-:W-:Y:S01]  /*7840*/  IADD3 RZ, P1, R5, R6, RZ ;  /* 0x0000000605ff7210 */ /* 0x000fe20007f3e0ff */
[----:B------:R-:W-:-:S04]  /*7850*/  IMAD.X R5, RZ, RZ, RZ, P0 ;  /* 0x000000ffff057224 */ /* 0x000fc800000e06ff */
[----:B------:R-:W-:-:S08]  /*7860*/  IMAD.WIDE.U32.X R4, R19, UR9, R4, P1 ;  /* 0x0000000913047c25 */ /* 0x000fd000088e0404 */
.L_x_177:
[--C-:B------:R-:W-:Y:S01]  /*7870*/  SHF.R.U64 R14, R4, UR11, R5.reuse ;  /* 0x0000000b040e7c19 */ /* 0x100fe20008001205 */
[----:B------:R-:W0:Y:S01]  /*7880*/  F2I.U32.TRUNC.NTZ R21, R21 ;  /* 0x0000001500157305 */ /* 0x000e22000020f000 */
[----:B------:R-:W-:Y:S01]  /*7890*/  SHF.R.U32.HI R4, RZ, UR11, R5 ;  /* 0x0000000bff047c19 */ /* 0x000fe20008011605 */
[----:B------:R-:W-:Y:S01]  /*78a0*/  ULDC.64 UR8, c[0x0][0x620] ;  /* 0x0001880000087ab9 */ /* 0x000fe20000000a00 */
[----:B------:R-:W-:Y:S01]  /*78b0*/  IADD3 R7, P0, RZ, -R14, RZ ;  /* 0x8000000eff077210 */ /* 0x000fe20007f1e0ff */
[----:B------:R-:W-:-:S04]  /*78c0*/  ULDC.64 UR10, c[0x0][0x640] ;  /* 0x00019000000a7ab9 */ /* 0x000fc80000000a00 */
[----:B------:R-:W-:Y:S01]  /*78d0*/  IMAD.X R4, RZ, RZ, ~R4, P0 ;  /* 0x000000ffff047224 */ /* 0x000fe200000e0e04 */
[----:B------:R-:W-:-:S03]  /*78e0*/  ISETP.NE.U32.AND P0, PT, RZ, UR10, PT ;  /* 0x0000000aff007c0c */ /* 0x000fc6000bf05070 */
[----:B------:R-:W-:Y:S01]  /*78f0*/  IMAD R6, R4, UR8, RZ ;  /* 0x0000000804067c24 */ /* 0x000fe2000f8e02ff */
[----:B------:R-:W-:Y:S01]  /*7900*/  ISETP.NE.AND.EX P0, PT, RZ, UR11, PT, P0 ;  /* 0x0000000bff007c0c */ /* 0x000fe2000bf05300 */
[----:B------:R-:W-:Y:S01]  /*7910*/  IMAD.WIDE.U32 R4, R7, UR8, R16 ;  /* 0x0000000807047c25 */ /* 0x000fe2000f8e0010 */
[----:B------:R-:W-:-:S03]  /*7920*/  ULDC UR8, c[0x0][0x618] ;  /* 0x0001860000087ab9 */ /* 0x000fc60000000800 */
[----:B------:R-:W-:Y:S01]  /*7930*/  IMAD R7, R7, UR9, R6 ;  /* 0x0000000907077c24 */ /* 0x000fe2000f8e0206 */
[----:B------:R-:W-:Y:S01]  /*7940*/  ULDC UR9, c[0x0][0x154] ;  /* 0x0000550000097ab9 */ /* 0x000fe20000000800 */
[----:B0-----:R-:W-:Y:S02]  /*7950*/  IMAD.MOV R6, RZ, RZ, -R21 ;  /* 0x000000ffff067224 */ /* 0x001fe400078e0a15 */
[----:B------:R-:W0:Y:S01]  /*7960*/  LDC R21, c[0x0][0x148] ;  /* 0x00005200ff157b82 */ /* 0x000e220000000800 */
[----:B------:R-:W-:Y:S02]  /*7970*/  IMAD.IADD R5, R5, 0x1, R7 ;  /* 0x0000000105057824 */ /* 0x000fe400078e0207 */
[----:B-1----:R-:W-:Y:S01]  /*7980*/  IMAD R15, R20, R6, R15 ;  /* 0x00000006140f7224 */ /* 0x002fe200078e020f */
[----:B------:R-:W-:Y:S02]  /*7990*/  I2FP.F32.U32 R6, R12 ;  /* 0x0000000c00067245 */ /* 0x000fe40000201000 */
[----:B------:R-:W-:-:S02]  /*79a0*/  SHF.R.U64 R19, R4, UR8, R5 ;  /* 0x0000000804137c19 */ /* 0x000fc40008001205 */
[----:B------:R-:W-:Y:S01]  /*79b0*/  SHF.R.U32.HI R4, RZ, UR8, R5 ;  /* 0x00000008ff047c19 */ /* 0x000fe20008011605 */
[----:B------:R-:W-:Y:S01]  /*79c0*/  FMUL R6, R6, UR9 ;  /* 0x0000000906067c20 */ /* 0x000fe20008400000 */
[----:B------:R-:W-:Y:S02]  /*79d0*/  ULDC UR8, c[0x0][0x608] ;  /* 0x0001820000087ab9 */ /* 0x000fe40000000800 */
[--C-:B------:R-:W-:Y:S01]  /*79e0*/  SHF.R.U64 R22, R19, UR8, R4.reuse ;  /* 0x0000000813167c19 */ /* 0x100fe20008001204 */
[----:B------:R1:W2:Y:S01]  /*79f0*/  F2I.U32.TRUNC.NTZ R24, R6 ;  /* 0x0000000600187305 */ /* 0x0002a2000020f000 */
[----:B------:R-:W-:Y:S01]  /*7a00*/  SHF.R.U32.HI R5, RZ, UR8, R4 ;  /* 0x00000008ff057c19 */ /* 0x000fe20008011604 */
[----:B------:R-:W-:-:S03]  /*7a10*/  ULDC UR8, c[0x0][0x658] ;  /* 0x0001960000087ab9 */ /* 0x000fc60000000800 */
[--C-:B------:R-:W-:Y:S02]  /*7a20*/  SHF.R.U64 R20, R22, UR8, R5.reuse ;  /* 0x0000000816147c19 */ /* 0x100fe40008001205 */
[----:B------:R-:W-:-:S03]  /*7a30*/  SHF.R.U32.HI R23, RZ, UR8, R5 ;  /* 0x00000008ff177c19 */ /* 0x000fc60008011605 */
[----:B------:R-:W-:Y:S02]  /*7a40*/  IMAD.MOV.U32 R4, RZ, RZ, R20 ;  /* 0x000000ffff047224 */ /* 0x000fe400078e0014 */
[----:B------:R-:W-:Y:S01]  /*7a50*/  IMAD.MOV.U32 R5, RZ, RZ, R23 ;  /* 0x000000ffff057224 */ /* 0x000fe200078e0017 */
[----:B-1----:R-:W-:Y:S06]  /*7a60*/  @!P0 BRA `(.L_x_178) ;  /* 0x0000000000288947 */ /* 0x002fec0003800000 */
        /* <DEDUP_REMOVED lines=10> */
.L_x_178:
[----:B------:R-:W-:Y:S01]  /*7b10*/  ISETP.NE.AND P0, PT, R2, 0x1, PT ;  /* 0x000000010200780c */ /* 0x000fe20003f05270 */
[----:B------:R-:W-:Y:S01]  /*7b20*/  ULDC UR8, c[0x0][0x648] ;  /* 0x0001920000087ab9 */ /* 0x000fe20000000800 */
[----:B------:R-:W-:Y:S01]  /*7b30*/  LOP3.LUT R22, R22, UR7, RZ, 0xc0, !PT ;  /* 0x0000000716167c12 */ /* 0x000fe2000f8ec0ff */
[----:B--2---:R-:W-:Y:S01]  /*7b40*/  IMAD.MOV R24, RZ, RZ, -R24 ;  /* 0x000000ffff187224 */ /* 0x004fe200078e0a18 */
[----:B------:R-:W-:Y:S01]  /*7b50*/  SHF.R.U64 R5, R4, UR8, R5 ;  /* 0x0000000804057c19 */ /* 0x000fe20008001205 */
[----:B------:R-:W-:Y:S01]  /*7b60*/  ULDC UR8, c[0x0][0x638] ;  /* 0x00018e0000087ab9 */ /* 0x000fe20000000800 */
[----:B------:R-:W-:Y:S01]  /*7b70*/  LOP3.LUT R19, R19, UR4, RZ, 0xc0, !PT ;  /* 0x0000000413137c12 */ /* 0x000fe2000f8ec0ff */
[----:B------:R-:W-:Y:S01]  /*7b80*/  ULDC UR9, c[0x0][0x610] ;  /* 0x0001840000097ab9 */ /* 0x000fe20000000800 */
[----:B------:R-:W-:Y:S02]  /*7b90*/  IMAD.MOV.U32 R4, RZ, RZ, 0x1 ;  /* 0x00000001ff047424 */ /* 0x000fe400078e00ff */
[----:B------:R-:W-:-:S02]  /*7ba0*/  IMAD.MOV R7, RZ, RZ, -R5 ;  /* 0x000000ffff077224 */ /* 0x000fc400078e0a05 */
[----:B------:R-:W-:Y:S02]  /*7bb0*/  IMAD R22, R5, UR5, R22 ;  /* 0x0000000505167c24 */ /* 0x000fe4000f8e0216 */
[----:B0-----:R-:W-:Y:S02]  /*7bc0*/  @P0 IMAD R15, R21, R24, R12 ;  /* 0x00000018150f0224 */ /* 0x001fe400078e020c */
[----:B------:R-:W-:Y:S01]  /*7bd0*/  IMAD R20, R7, UR8, R20 ;  /* 0x0000000807147c24 */ /* 0x000fe2000f8e0214 */
[----:B------:R-:W-:Y:S01]  /*7be0*/  ULDC UR8, c[0x0][0x600] ;  /* 0x0001800000087ab9 */ /* 0x000fe20000000800 */
[----:B------:R-:W-:Y:S02]  /*7bf0*/  IMAD R15, R22, UR9, R15 ;  /* 0x00000009160f7c24 */ /* 0x000fe4000f8e020f */
[----:B------:R-:W-:Y:S02]  /*7c00*/  IMAD R20, R20, UR8, R19 ;  /* 0x0000000814147c24 */ /* 0x000fe4000f8e0213 */
[----:B------:R-:W-:-:S03]  /*7c10*/  IMAD.MOV.U32 R7, RZ, RZ, R14 ;  /* 0x000000ffff077224 */ /* 0x000fc600078e000e */
[----:B------:R-:W-:Y:S02]  /*7c20*/  SEL R19, R20, R15, !P0 ;  /* 0x0000000f14137207 */ /* 0x000fe40004000000 */
[----:B------:R-:W-:-:S07]  /*7c30*/  SEL R12, R15, R20, !P0 ;  /* 0x000000140f0c7207 */ /* 0x000fce0004000000 */
.L_x_176:
[----:B------:R-:W-:Y:S05]  /*7c40*/  BSYNC B1 ;  /* 0x0000000000017941 */ /* 0x000fea0003800000 */
.L_x_175:
[----:B------:R-:W-:-:S13]  /*7c50*/  LOP3.LUT P0, RZ, R4, 0xff, RZ, 0xc0, !PT ;  /* 0x000000ff04ff7812 */ /* 0x000fda000780c0ff */
[----:B------:R-:W-:Y:S05]  /*7c60*/  @P0 BRA `(.L_x_179) ;  /* 0xfffffff400280947 */ /* 0x000fea000383ffff */
[----:B------:R-:W-:Y:S05]  /*7c70*/  BSYNC B0 ;  /* 0x0000000000007941 */ /* 0x000fea0003800000 */
.L_x_168:
[----:B------:R-:W-:-:S03]  /*7c80*/  UMOV UR8, 0xffffffff ;  /* 0xffffffff00087882 */ /* 0x000fc60000000000 */
[----:B------:R-:W-:Y:S05]  /*7c90*/  BRA.DIV UR8, `(.L_x_180) ;  /* 0x0000000608807947 */ /* 0x000fea000b800000 */
[----:B------:R-:W-:-:S13]  /*7ca0*/  ELECT P6, URZ, PT ;  /* 0x00000000003f782f */ /* 0x000fda00038c0000 */
.L_x_197:
[----:B------:R-:W-:Y:S04]  /*7cb0*/  BSSY B0, `(.L_x_181) ;  /* 0x0000046000007945 */ /* 0x000fe80003800000 */
[----:B------:R-:W-:Y:S05]  /*7cc0*/  @!P6 BRA `(.L_x_182) ;  /* 0x000000040010e947 */ /* 0x000fea0003800000 */
[----:B------:R-:W-:-:S04]  /*7cd0*/  LOP3.LUT R18, R18, 0x2, RZ, 0xfc, !PT ;  /* 0x0000000212127812 */ /* 0x000fc800078efcff */
[----:B------:R-:W-:-:S13]  /*7ce0*/  ISETP.NE.AND P0, PT, R18, 0x3, PT ;  /* 0x000000031200780c */ /* 0x000fda0003f05270 */
[----:B------:R-:W-:Y:S05]  /*7cf0*/  @!P0 BRA `(.L_x_183) ;  /* 0x0000000000048947 */ /* 0x000fea0003800000 */
[----:B------:R-:W-:Y:S01]  /*7d00*/  BPT.TRAP 0x1 ;  /* 0x000000040000795c */ /* 0x000fe20000300000 */
.L_x_183:
[----:B------:R-:W0:Y:S01]  /*7d10*/  S2R R5, SR_CgaCtaId ;  /* 0x0000000000057919 */ /* 0x000e220000008800 */
[----:B------:R-:W-:Y:S02]  /*7d20*/  MOV R0, 0x400 ;  /* 0x0000040000007802 */ /* 0x000fe40000000f00 */
[----:B------:R-:W-:Y:S02]  /*7d30*/  SHF.L.U32 R4, R3, 0x1f, RZ ;  /* 0x0000001f03047819 */ /* 0x000fe400000006ff */
[----:B0-----:R-:W-:-:S05]  /*7d40*/  LEA R0, R5, R0, 0x18 ;  /* 0x0000000005007211 */ /* 0x001fca00078ec0ff */
[----:B------:R-:W-:-:S04]  /*7d50*/  VIADD R0, R0, 0x38 ;  /* 0x0000003800007836 */ /* 0x000fc80000000000 */
[C---:B------:R-:W-:Y:S02]  /*7d60*/  IMAD R7, R13.reuse, 0x8, R0 ;  /* 0x000000080d077824 */ /* 0x040fe400078e0200 */
[----:B------:R-:W-:Y:S02]  /*7d70*/  VIADD R13, R13, 0x1 ;  /* 0x000000010d0d7836 */ /* 0x000fe40000000000 */
[----:B------:R-:W0:Y:S03]  /*7d80*/  SYNCS.PHASECHK.TRANS64.TRYWAIT P0, [R7+URZ], R4 ;  /* 0x00000004070075a7 */ /* 0x000e26000800017f */
[----:B------:R-:W-:-:S04]  /*7d90*/  ISETP.NE.AND P1, PT, R13, 0x7, PT ;  /* 0x000000070d00780c */ /* 0x000fc80003f25270 */
[----:B------:R-:W-:Y:S02]  /*7da0*/  SEL R2, RZ, 0x1, P1 ;  /* 0x00000001ff027807 */ /* 0x000fe40000800000 */
[----:B------:R-:W-:Y:S02]  /*7db0*/  SEL R13, R13, RZ, P1 ;  /* 0x000000ff0d0d7207 */ /* 0x000fe40000800000 */
[----:B------:R-:W-:-:S03]  /*7dc0*/  LOP3.LUT R6, R3, R2, RZ, 0x3c, !PT ;  /* 0x0000000203067212 */ /* 0x000fc600078e3cff */
[----:B------:R-:W-:Y:S01]  /*7dd0*/  IMAD R8, R13, 0x8, R0 ;  /* 0x000000080d087824 */ /* 0x000fe200078e0200 */
[----:B------:R-:W-:Y:S01]  /*7de0*/  SHF.L.U32 R5, R6, 0x1f, RZ ;  /* 0x0000001f06057819 */ /* 0x000fe200000006ff */
[----:B0-----:R-:W-:Y:S06]  /*7df0*/  @!P0 BRA `(.L_x_184) ;  /* 0x0000000400488947 */ /* 0x001fec0003800000 */
.L_x_198:
[----:B------:R-:W1:Y:S01]  /*7e00*/  SYNCS.PHASECHK.TRANS64.TRYWAIT P0, [R8+URZ], R5 ;  /* 0x00000005080075a7 */ /* 0x000e62000800017f */
[----:B------:R-:W-:-:S05]  /*7e10*/  VIADD R2, R13, 0x1 ;  /* 0x000000010d027836 */ /* 0x000fca0000000000 */
[----:B------:R-:W-:-:S04]  /*7e20*/  ISETP.NE.AND P1, PT, R2, 0x7, PT ;  /* 0x000000070200780c */ /* 0x000fc80003f25270 */
[----:B------:R-:W-:Y:S02]  /*7e30*/  SEL R3, RZ, 0x1, P1 ;  /* 0x00000001ff037807 */ /* 0x000fe40000800000 */
[----:B0-----:R-:W-:Y:S02]  /*7e40*/  SEL R7, R2, RZ, P1 ;  /* 0x000000ff02077207 */ /* 0x001fe40000800000 */
[----:B------:R-:W-:-:S03]  /*7e50*/  LOP3.LUT R6, R6, R3, RZ, 0x3c, !PT ;  /* 0x0000000306067212 */ /* 0x000fc600078e3cff */
[----:B------:R-:W-:Y:S01]  /*7e60*/  IMAD R9, R7, 0x8, R0 ;  /* 0x0000000807097824 */ /* 0x000fe200078e0200 */
[----:B------:R-:W-:Y:S01]  /*7e70*/  SHF.L.U32 R4, R6, 0x1f, RZ ;  /* 0x0000001f06047819 */ /* 0x000fe200000006ff */
[----:B-1----:R-:W-:Y:S06]  /*7e80*/  @!P0 BRA `(.L_x_185) ;  /* 0x0000000400388947 */ /* 0x002fec0003800000 */
.L_x_199:
[----:B------:R-:W1:Y:S01]  /*7e90*/  SYNCS.PHASECHK.TRANS64.TRYWAIT P0, [R9+URZ], R4 ;  /* 0x00000004090075a7 */ /* 0x000e62000800017f */
[----:B------:R-:W-:-:S05]  /*7ea0*/  VIADD R2, R7, 0x1 ;  /* 0x0000000107027836 */ /* 0x000fca0000000000 */
[----:B------:R-:W-:-:S04]  /*7eb0*/  ISETP.NE.AND P1, PT, R2, 0x7, PT ;  /* 0x000000070200780c */ /* 0x000fc80003f25270 */
[----:B------:R-:W-:Y:S02]  /*7ec0*/  SEL R3, RZ, 0x1, P1 ;  /* 0x00000001ff037807 */ /* 0x000fe40000800000 */
[----:B------:R-:W-:Y:S02]  /*7ed0*/  SEL R7, R2, RZ, P1 ;  /* 0x000000ff02077207 */ /* 0x000fe40000800000 */
[----:B------:R-:W-:-:S03]  /*7ee0*/  LOP3.LUT R6, R6, R3, RZ, 0x3c, !PT ;  /* 0x0000000306067212 */ /* 0x000fc600078e3cff */
[----:B0-----:R-:W-:Y:S01]  /*7ef0*/  IMAD R8, R7, 0x8, R0 ;  /* 0x0000000807087824 */ /* 0x001fe200078e0200 */
[----:B------:R-:W-:Y:S01]  /*7f00*/  SHF.L.U32 R5, R6, 0x1f, RZ ;  /* 0x0000001f06057819 */ /* 0x000fe200000006ff */
[----:B-1----:R-:W-:Y:S06]  /*7f10*/  @!P0 BRA `(.L_x_186) ;  /* 0x0000000400288947 */ /* 0x002fec0003800000 */
.L_x_200:
        /* <DEDUP_REMOVED lines=9> */
.L_x_201:
[----:B------:R-:W1:Y:S01]  /*7fb0*/  SYNCS.PHASECHK.TRANS64.TRYWAIT P0, [R9+URZ], R4 ;  /* 0x00000004090075a7 */ /* 0x000e62000800017f */
[----:B------:R-:W-:-:S05]  /*7fc0*/  VIADD R2, R7, 0x1 ;  /* 0x0000000107027836 */ /* 0x000fca0000000000 */
[----:B------:R-:W-:-:S04]  /*7fd0*/  ISETP.NE.AND P1, PT, R2, 0x7, PT ;  /* 0x000000070200780c */ /* 0x000fc80003f25270 */
[----:B------:R-:W-:Y:S02]  /*7fe0*/  SEL R3, RZ, 0x1, P1 ;  /* 0x00000001ff037807 */ /* 0x000fe40000800000 */
[----:B------:R-:W-:Y:S02]  /*7ff0*/  SEL R7, R2, RZ, P1 ;  /* 0x000000ff02077207 */ /* 0x000fe40000800000 */
[----:B------:R-:W-:-:S03]  /*8000*/  LOP3.LUT R11, R6, R3, RZ, 0x3c, !PT ;  /* 0x00000003060b7212 */ /* 0x000fc600078e3cff */
[----:B------:R-:W-:Y:S01]  /*8010*/  IMAD R6, R7, 0x8, R0 ;  /* 0x0000000807067824 */ /* 0x000fe200078e0200 */
[----:B0-----:R-:W-:Y:S01]  /*8020*/  SHF.L.U32 R5, R11, 0x1f, RZ ;  /* 0x0000001f0b057819 */ /* 0x001fe200000006ff */
[----:B-1----:R-:W-:Y:S06]  /*8030*/  @!P0 BRA `(.L_x_188) ;  /* 0x0000000400088947 */ /* 0x002fec0003800000 */
.L_x_202:
[----:B------:R-:W1:Y:S01]  /*8040*/  SYNCS.PHASECHK.TRANS64.TRYWAIT P0, [R6+URZ], R5 ;  /* 0x00000005060075a7 */ /* 0x000e62000800017f */
[----:B------:R-:W-:-:S05]  /*8050*/  VIADD R2, R7, 0x1 ;  /* 0x0000000107027836 */ /* 0x000fca0000000000 */
[----:B------:R-:W-:-:S04]  /*8060*/  ISETP.NE.AND P1, PT, R2, 0x7, PT ;  /* 0x000000070200780c */ /* 0x000fc80003f25270 */
[----:B0-----:R-:W-:Y:S02]  /*8070*/  SEL R4, RZ, 0x1, P1 ;  /* 0x00000001ff047807 */ /* 0x001fe40000800000 */
[----:B------:R-:W-:Y:S02]  /*8080*/  SEL R3, R2, RZ, P1 ;  /* 0x000000ff02037207 */ /* 0x000fe40000800000 */
[----:B------:R-:W-:Y:S01]  /*8090*/  LOP3.LUT R4, R11, R4, RZ, 0x3c, !PT ;  /* 0x000000040b047212 */ /* 0x000fe200078e3cff */
[----:B-1----:R-:W-:Y:S06]  /*80a0*/  @!P0 BRA `(.L_x_189) ;  /* 0x0000000400008947 */ /* 0x002fec0003800000 */
.L_x_203:
[----:B------:R-:W-:Y:S01]  /*80b0*/  IMAD R3, R3, 0x8, R0 ;  /* 0x0000000803037824 */ /* 0x000fe200078e0200 */
[----:B------:R-:W-:-:S07]  /*80c0*/  SHF.L.U32 R0, R4, 0x1f, RZ ;  /* 0x0000001f04007819 */ /* 0x000fce00000006ff */
.L_x_190:
[----:B-1----:R1:W2:Y:S02]  /*80d0*/  SYNCS.PHASECHK.TRANS64.TRYWAIT P0, [R3+URZ], R0 ;  /* 0x00000000030075a7 */ /* 0x0022a4000800017f */
[----:B--2---:R-:W-:Y:S05]  /*80e0*/  @!P0 NANOSLEEP.SYNCS 0x989680 ;  /* 0x009896800000895d */ /* 0x004fea0003900000 */
[----:B------:R-:W2:Y:S02]  /*80f0*/  @!P0 SYNCS.PHASECHK.TRANS64 P0, [R3+URZ], R0 ;  /* 0x00000000030085a7 */ /* 0x000ea4000800007f */
[----:B--2---:R-:W-:Y:S05]  /*8100*/  @!P0 BRA `(.L_x_190) ;  /* 0xfffffffc00f08947 */ /* 0x004fea000383ffff */
.L_x_182:
[----:B------:R-:W-:Y:S05]  /*8110*/  BSYNC B0 ;  /* 0x0000000000007941 */ /* 0x000fea0003800000 */
.L_x_181:
[----:B------:R-:W-:Y:S05]  /*8120*/  EXIT ;  /* 0x000000000000794d */ /* 0x000fea0003800000 */
.L_x_21:
[----:B-1----:R1:W2:Y:S02]  /*8130*/  SYNCS.PHASECHK.TRANS64.TRYWAIT P1, [R3+URZ], R0 ;  /* 0x00000000030075a7 */ /* 0x0022a4000802017f */
[----:B--2---:R-:W-:Y:S05]  /*8140*/  @!P1 NANOSLEEP.SYNCS 0x989680 ;  /* 0x009896800000995d */ /* 0x004fea0003900000 */
[----:B------:R-:W2:Y:S02]  /*8150*/  @!P1 SYNCS.PHASECHK.TRANS64 P1, [R3+URZ], R0 ;  /* 0x00000000030095a7 */ /* 0x000ea4000802007f */
[----:B--2---:R-:W-:Y:S05]  /*8160*/  @!P1 BRA `(.L_x_21) ;  /* 0xfffffffc00f09947 */ /* 0x004fea000383ffff */
[----:B------:R-:W-:Y:S05]  /*8170*/  BRA `(.L_x_20) ;  /* 0xffffff9400a47947 */ /* 0x000fea000383ffff */
.L_x_26:
[----:B-1----:R1:W2:Y:S02]  /*8180*/  SYNCS.PHASECHK.TRANS64.TRYWAIT P1, [R5+URZ], R4 ;  /* 0x00000004050075a7 */ /* 0x0022a4000802017f */
[----:B--2---:R-:W-:Y:S05]  /*8190*/  @!P1 NANOSLEEP.SYNCS 0x989680 ;  /* 0x009896800000995d */ /* 0x004fea0003900000 */
[----:B------:R-:W2:Y:S02]  /*81a0*/  @!P1 SYNCS.PHASECHK.TRANS64 P1, [R5+URZ], R4 ;  /* 0x00000004050095a7 */ /* 0x000ea4000802007f */
[----:B--2---:R-:W-:Y:S05]  /*81b0*/  @!P1 BRA `(.L_x_26) ;  /* 0xfffffffc00f09947 */ /* 0x004fea000383ffff */
[----:B------:R-:W-:Y:S05]  /*81c0*/  BRA `(.L_x_25) ;  /* 0xffffff9800807947 */ /* 0x000fea000383ffff */
.L_x_169:
[----:B------:R-:W-:Y:S01]  /*81d0*/  BSSY B1, `(.L_x_191) ;  /* 0x0000006000017945 */ /* 0x000fe20003800000 */
[----:B------:R-:W-:-:S07]  /*81e0*/  IMAD.MOV.U32 R15, RZ, RZ, -0x1 ;  /* 0xffffffffff0f7424 */ /* 0x000fce00078e00ff */
[----:B------:R-:W-:Y:S05]  /*81f0*/  WARPSYNC.COLLECTIVE R15, `(.L_x_192) ;  /* 0x000000000f0c7348 */ /* 0x000fea0003c00000 */
[----:B------:R-:W-:Y:S02]  /*8200*/  ELECT P6, UR62, PT ;  /* 0x00000000003e782f */ /* 0x000fe400038c0000 */
[----:B------:R-:W-:Y:S01]  /*8210*/  MOV R14, UR62 ;  /* 0x0000003e000e7c02 */ /* 0x000fe20008000f00 */
[----:B------:R-:W-:Y:S10]  /*8220*/  ENDCOLLECTIVE ;  /* 0x000000000000791b */ /* 0x000ff40003800000 */
.L_x_192:
[----:B------:R-:W-:Y:S05]  /*8230*/  BSYNC B1 ;  /* 0x0000000000017941 */ /* 0x000fea0003800000 */
.L_x_191:
[----:B------:R-:W-:Y:S05]  /*8240*/  BRA `(.L_x_193) ;  /* 0xffffffec00bc7947 */ /* 0x000fea000383ffff */
.L_x_172:
[----:B0-----:R0:W1:Y:S02]  /*8250*/  SYNCS.PHASECHK.TRANS64.TRYWAIT P0, [R21+URZ+0x38], R12 ;  /* 0x0000380c150075a7 */ /* 0x001064000800017f */
[----:B-1----:R-:W-:Y:S05]  /*8260*/  @!P0 NANOSLEEP.SYNCS 0x989680 ;  /* 0x009896800000895d */ /* 0x002fea0003900000 */
[----:B------:R-:W1:Y:S02]  /*8270*/  @!P0 SYNCS.PHASECHK.TRANS64 P0, [R21+URZ+0x38], R12 ;  /* 0x0000380c150085a7 */ /* 0x000e64000800007f */
[----:B-1----:R-:W-:Y:S05]  /*8280*/  @!P0 BRA `(.L_x_172) ;  /* 0xfffffffc00f08947 */ /* 0x002fea000383ffff */
[----:B------:R-:W-:Y:S05]  /*8290*/  BRA `(.L_x_194) ;  /* 0xffffffec00f87947 */ /* 0x000fea000383ffff */
.L_x_180:
[----:B------:R-:W-:Y:S01]  /*82a0*/  BSSY B0, `(.L_x_195) ;  /* 0x0000006000007945 */ /* 0x000fe20003800000 */
[----:B------:R-:W-:-:S07]  /*82b0*/  IMAD.MOV.U32 R15, RZ, RZ, -0x1 ;  /* 0xffffffffff0f7424 */ /* 0x000fce00078e00ff */
[----:B------:R-:W-:Y:S05]  /*82c0*/  WARPSYNC.COLLECTIVE R15, `(.L_x_196) ;  /* 0x000000000f0c7348 */ /* 0x000fea0003c00000 */
[----:B------:R-:W-:Y:S02]  /*82d0*/  ELECT P6, UR62, PT ;  /* 0x00000000003e782f */ /* 0x000fe400038c0000 */
[----:B------:R-:W-:Y:S01]  /*82e0*/  MOV R14, UR62 ;  /* 0x0000003e000e7c02 */ /* 0x000fe20008000f00 */
[----:B------:R-:W-:Y:S10]  /*82f0*/  ENDCOLLECTIVE ;  /* 0x000000000000791b */ /* 0x000ff40003800000 */
.L_x_196:
[----:B------:R-:W-:Y:S05]  /*8300*/  BSYNC B0 ;  /* 0x0000000000007941 */ /* 0x000fea0003800000 */
.L_x_195:
[----:B------:R-:W-:Y:S05]  /*8310*/  BRA `(.L_x_197) ;  /* 0xfffffff800647947 */ /* 0x000fea000383ffff */
.L_x_184:
[----:B0-----:R0:W1:Y:S02]  /*8320*/  SYNCS.PHASECHK.TRANS64.TRYWAIT P0, [R7+URZ], R4 ;  /* 0x00000004070075a7 */ /* 0x001064000800017f */
[----:B-1----:R-:W-:Y:S05]  /*8330*/  @!P0 NANOSLEEP.SYNCS 0x989680 ;  /* 0x009896800000895d */ /* 0x002fea0003900000 */
[----:B------:R-:W1:Y:S02]  /*8340*/  @!P0 SYNCS.PHASECHK.TRANS64 P0, [R7+URZ], R4 ;  /* 0x00000004070085a7 */ /* 0x000e64000800007f */
[----:B-1----:R-:W-:Y:S05]  /*8350*/  @!P0 BRA `(.L_x_184) ;  /* 0xfffffffc00f08947 */ /* 0x002fea000383ffff */
[----:B------:R-:W-:Y:S05]  /*8360*/  BRA `(.L_x_198) ;  /* 0xfffffff800a47947 */ /* 0x000fea000383ffff */
.L_x_185:
[----:B0-----:R0:W1:Y:S02]  /*8370*/  SYNCS.PHASECHK.TRANS64.TRYWAIT P0, [R8+URZ], R5 ;  /* 0x00000005080075a7 */ /* 0x001064000800017f */
[----:B-1----:R-:W-:Y:S05]  /*8380*/  @!P0 NANOSLEEP.SYNCS 0x989680 ;  /* 0x009896800000895d */ /* 0x002fea0003900000 */
[----:B------:R-:W1:Y:S02]  /*8390*/  @!P0 SYNCS.PHASECHK.TRANS64 P0, [R8+URZ], R5 ;  /* 0x00000005080085a7 */ /* 0x000e64000800007f */
[----:B-1----:R-:W-:Y:S05]  /*83a0*/  @!P0 BRA `(.L_x_185) ;  /* 0xfffffffc00f08947 */ /* 0x002fea000383ffff */
[----:B------:R-:W-:Y:S05]  /*83b0*/  BRA `(.L_x_199) ;  /* 0xfffffff800b47947 */ /* 0x000fea000383ffff */
.L_x_186:
[----:B0-----:R0:W1:Y:S02]  /*83c0*/  SYNCS.PHASECHK.TRANS64.TRYWAIT P0, [R9+URZ], R4 ;  /* 0x00000004090075a7 */ /* 0x001064000800017f */
[----:B-1----:R-:W-:Y:S05]  /*83d0*/  @!P0 NANOSLEEP.SYNCS 0x989680 ;  /* 0x009896800000895d */ /* 0x002fea0003900000 */
[----:B------:R-:W1:Y:S02]  /*83e0*/  @!P0 SYNCS.PHASECHK.TRANS64 P0, [R9+URZ], R4 ;  /* 0x00000004090085a7 */ /* 0x000e64000800007f */
[----:B-1----:R-:W-:Y:S05]  /*83f0*/  @!P0 BRA `(.L_x_186) ;  /* 0xfffffffc00f08947 */ /* 0x002fea000383ffff */
[----:B------:R-:W-:Y:S05]  /*8400*/  BRA `(.L_x_200) ;  /* 0xfffffff800c47947 */ /* 0x000fea000383ffff */
.L_x_187:
[----:B0-----:R0:W1:Y:S02]  /*8410*/  SYNCS.PHASECHK.TRANS64.TRYWAIT P0, [R8+URZ], R5 ;  /* 0x00000005080075a7 */ /* 0x001064000800017f */
[----:B-1----:R-:W-:Y:S05]  /*8420*/  @!P0 NANOSLEEP.SYNCS 0x989680 ;  /* 0x009896800000895d */ /* 0x002fea0003900000 */
[----:B------:R-:W1:Y:S02]  /*8430*/  @!P0 SYNCS.PHASECHK.TRANS64 P0, [R8+URZ], R5 ;  /* 0x00000005080085a7 */ /* 0x000e64000800007f */
[----:B-1----:R-:W-:Y:S05]  /*8440*/  @!P0 BRA `(.L_x_187) ;  /* 0xfffffffc00f08947 */ /* 0x002fea000383ffff */
[----:B------:R-:W-:Y:S05]  /*8450*/  BRA `(.L_x_201) ;  /* 0xfffffff800d47947 */ /* 0x000fea000383ffff */
.L_x_188:
[----:B0-----:R0:W1:Y:S02]  /*8460*/  SYNCS.PHASECHK.TRANS64.TRYWAIT P0, [R9+URZ], R4 ;  /* 0x00000004090075a7 */ /* 0x001064000800017f */
[----:B-1----:R-:W-:Y:S05]  /*8470*/  @!P0 NANOSLEEP.SYNCS 0x989680 ;  /* 0x009896800000895d */ /* 0x002fea0003900000 */
[----:B------:R-:W1:Y:S02]  /*8480*/  @!P0 SYNCS.PHASECHK.TRANS64 P0, [R9+URZ], R4 ;  /* 0x00000004090085a7 */ /* 0x000e64000800007f */
[----:B-1----:R-:W-:Y:S05]  /*8490*/  @!P0 BRA `(.L_x_188) ;  /* 0xfffffffc00f08947 */ /* 0x002fea000383ffff */
[----:B------:R-:W-:Y:S05]  /*84a0*/  BRA `(.L_x_202) ;  /* 0xfffffff800e47947 */ /* 0x000fea000383ffff */
.L_x_189:
[----:B0-----:R0:W1:Y:S02]  /*84b0*/  SYNCS.PHASECHK.TRANS64.TRYWAIT P0, [R6+URZ], R5 ;  /* 0x00000005060075a7 */ /* 0x001064000800017f */
[----:B-1----:R-:W-:Y:S05]  /*84c0*/  @!P0 NANOSLEEP.SYNCS 0x989680 ;  /* 0x009896800000895d */ /* 0x002fea0003900000 */
[----:B------:R-:W1:Y:S02]  /*84d0*/  @!P0 SYNCS.PHASECHK.TRANS64 P0, [R6+URZ], R5 ;  /* 0x00000005060085a7 */ /* 0x000e64000800007f */
[----:B-1----:R-:W-:Y:S05]  /*84e0*/  @!P0 BRA `(.L_x_189) ;  /* 0xfffffffc00f08947 */ /* 0x002fea000383ffff */
[----:B------:R-:W-:Y:S05]  /*84f0*/  BRA `(.L_x_203) ;  /* 0xfffffff800ec7947 */ /* 0x000fea000383ffff */
.L_x_204:
[----:B------:R-:W-:-:S00]  /*8500*/  BRA `(.L_x_204) ;  /* 0xfffffffc00fc7947 */ /* 0x000fc0000383ffff */
[----:B------:R-:W-:-:S00]  /*8510*/  NOP ;  /* 0x0000000000007918 */ /* 0x000fc00000000000 */
        /* <DEDUP_REMOVED lines=14> */
.L_x_205:


//--------------------- .nv.global.init           --------------------------
	.section	.nv.global.init,"aw",@progbits
.nv.global.init:
	.type		$str$22,@object
	.size		$str$22,($str$23 - $str$22)
$str$22:
        /*0000*/ 	.byte	0x6b, 0x5f, 0x74, 0x69, 0x6c, 0x65, 0x5f, 0x63, 0x6f, 0x75, 0x6e, 0x74, 0x20, 0x3e, 0x3d, 0x20
        /*0010*/ 	.byte	0x31, 0x00
	.type		$str$23,@object
	.size		$str$23,(__unnamed_1 - $str$23)
$str$23:
        /*0012*/ 	.byte	0x2f, 0x74, 0x6d, 0x70, 0x2f, 0x63, 0x75, 0x74, 0x6c, 0x61, 0x73, 0x73, 0x5f, 0x73, 0x77, 0x65
        /*0022*/ 	.byte	0x65, 0x70, 0x5f, 0x73, 0x72, 0x63, 0x2f, 0x69, 0x6e, 0x63, 0x6c, 0x75, 0x64, 0x65, 0x2f, 0x63
        /*0032*/ 	.byte	0x75, 0x74, 0x6c, 0x61, 0x73, 0x73, 0x2f, 0x67, 0x65, 0x6d, 0x6d, 0x2f, 0x63, 0x6f, 0x6c, 0x6c
        /*0042*/ 	.byte	0x65, 0x63, 0x74, 0x69, 0x76, 0x65, 0x2f, 0x73, 0x6d, 0x39, 0x30, 0x5f, 0x6d, 0x6d, 0x61, 0x5f
        /*0052*/ 	.byte	0x74, 0x6d, 0x61, 0x5f, 0x67, 0x6d, 0x6d, 0x61, 0x5f, 0x73, 0x73, 0x5f, 0x77, 0x61, 0x72, 0x70
        /*0062*/ 	.byte	0x73, 0x70, 0x65, 0x63, 0x69, 0x61, 0x6c, 0x69, 0x7a, 0x65, 0x64, 0x2e, 0x68, 0x70, 0x70, 0x00
	.type		__unnamed_1,@object
	.size		__unnamed_1,(.L_0 - __unnamed_1)
__unnamed_1:
        /*0072*/ 	.byte	0x76, 0x6f, 0x69, 0x64, 0x20, 0x63, 0x75, 0x74, 0x6c, 0x61, 0x73, 0x73, 0x3a, 0x3a, 0x67, 0x65
        /* <DEDUP_REMOVED lines=180> */
        /*0bc2*/ 	.byte	0x75, 0x74, 0x65, 0x3a, 0x3a, 0x69, 0x64, 0x65, 0x6e, 0x74, 0x69, 0x74, 0x79, 0x5d, 0x00
.L_0:


//--------------------- .nv.shared._ZN7cutlass13device_kernelINS_4gemm6kernel13GemmUniversalIN4cute5tupleIJiiiiEEENS1_10collective13CollectiveMmaINS1_34MainloopSm90TmaGmmaWarpSpecializedILi7ENS5_IJNS4_1CILi2EEENSA_ILi4EEENSA_ILi1EEEEEENS1_35KernelTmaWarpSpecializedCooperativeEEENS5_IJNSA_ILi128EEESH_NSA_ILi64EEEEEENS_6half_tENS5_IJlSD_lEEESK_SL_NS4_8TiledMMAINS4_8MMA_AtomIJNS4_4SM904GMMA26MMA_64x128x16_F32F16F16_SSILNSP_5MajorE0ELSR_0ELNSP_7ScaleInE1ELSS_1EEEEEENS4_6LayoutINS5_IJSB_SD_SD_EEENS5_IJSD_NSA_ILi0EEESX_EEEEENS5_IJNS4_10UnderscoreES10_S10_EEEEENS4_23SM90_TMA_LOAD_MULTICASTENS4_14ComposedLayoutINS4_7SwizzleILi3ELi4ELi3EEENS4_18smem_ptr_flag_bitsILi16EEENSV_INS5_IJNSA_ILi8EEESI_EEENS5_IJSI_SD_EEEEEEEvNS4_8identityES13_S1D_vS1E_EENS_8epilogue10collective6detail29Sm90TmaWarpSpecializedAdapterINS1H_15DefaultEpilogueISK_SL_SL_NS1G_6thread17LinearCombinationISK_Li1EffLNS1L_9ScaleType4KindE0ELNS_15FloatRoundStyleE2ESK_EENS1_15EpilogueDefaultEEEEEvvEEEEvNT_6ParamsE --------------------------
	.section	.nv.shared._ZN7cutlass13device_kernelINS_4gemm6kernel13GemmUniversalIN4cute5tupleIJiiiiEEENS1_10collective13CollectiveMmaINS1_34MainloopSm90TmaGmmaWarpSpecializedILi7ENS5_IJNS4_1CILi2EEENSA_ILi4EEENSA_ILi1EEEEEENS1_35KernelTmaWarpSpecializedCooperativeEEENS5_IJNSA_ILi128EEESH_NSA_ILi64EEEEEENS_6half_tENS5_IJlSD_lEEESK_SL_NS4_8TiledMMAINS4_8MMA_AtomIJNS4_4SM904GMMA26MMA_64x128x16_F32F16F16_SSILNSP_5MajorE0ELSR_0ELNSP_7ScaleInE1ELSS_1EEEEEENS4_6LayoutINS5_IJSB_SD_SD_EEENS5_IJSD_NSA_ILi0EEESX_EEEEENS5_IJNS4_10UnderscoreES10_S10_EEEEENS4_23SM90_TMA_LOAD_MULTICASTENS4_14ComposedLayoutINS4_7SwizzleILi3ELi4ELi3EEENS4_18smem_ptr_flag_bitsILi16EEENSV_INS5_IJNSA_ILi8EEESI_EEENS5_IJSI_SD_EEEEEEEvNS4_8identityES13_S1D_vS1E_EENS_8epilogue10collective6detail29Sm90TmaWarpSpecializedAdapterINS1H_15DefaultEpilogueISK_SL_SL_NS1G_6thread17LinearCombinationISK_Li1EffLNS1L_9ScaleType4KindE0ELNS_15FloatRoundStyleE2ESK_EENS1_15EpilogueDefaultEEEEEvvEEEEvNT_6ParamsE,"aw",@nobits
	.sectionflags	@""
	.align	16
	.zero		1024


//--------------------- .nv.shared.reserved.0     --------------------------
	.section	.nv.shared.reserved.0,"aw",@nobits
	.weak		__nv_reservedSMEM_offset_0_alias
	.size		__nv_reservedSMEM_offset_0_alias, 0, 0
	.other		__nv_reservedSMEM_offset_0_alias,@"STO_CUDA_RESERVED_SHARED STV_DEFAULT"
__nv_reservedSMEM_offset_0_alias:
	.zero		0


//--------------------- .nv.global                --------------------------
	.section	.nv.global,"aw",@nobits
.nv.global:
	.type		_ZN40_INTERNAL_e89a6db2_4_k_cu_0b196ef5_216014cute1_E,@object
	.size		_ZN40_INTERNAL_e89a6db2_4_k_cu_0b196ef5_216014cute1_E,(_ZN40_INTERNAL_e89a6db2_4_k_cu_0b196ef5_216014cuda3std3__45__cpo6cbeginE - _ZN40_INTERNAL_e89a6db2_4_k_cu_0b196ef5_216014cute1_E)
_ZN40_INTERNAL_e89a6db2_4_k_cu_0b196ef5_216014cute1_E:
	.zero		1
	.type		_ZN40_INTERNAL_e89a6db2_4_k_cu_0b196ef5_216014cuda3std3__45__cpo6cbeginE,@object
	.size		_ZN40_INTERNAL_e89a6db2_4_k_cu_0b196ef5_216014cuda3std3__45__cpo6cbeginE,(_ZN40_INTERNAL_e89a6db2_4_k_cu_0b196ef5_216014cuda3std3__48in_placeE - _ZN40_INTERNAL_e89a6db2_4_k_cu_0b196ef5_216014cuda3std3__45__cpo6cbeginE)
_ZN40_INTERNAL_e89a6db2_4_k_cu_0b196ef5_216014cuda3std3__45__cpo6cbeginE:
	.zero		1
	.type		_ZN40_INTERNAL_e89a6db2_4_k_cu_0b196ef5_216014cuda3std3__48in_placeE,@object
	.size		_ZN40_INTERNAL_e89a6db2_4_k_cu_0b196ef5_216014cuda3std3__48in_placeE,(_ZN40_INTERNAL_e89a6db2_4_k_cu_0b196ef5_216014cuda3std6ranges3__45__cpo9iter_moveE - _ZN40_INTERNAL_e89a6db2_4_k_cu_0b196ef5_216014cuda3std3__48in_placeE)
_ZN40_INTERNAL_e89a6db2_4_k_cu_0b196ef5_216014cuda3std3__48in_placeE:
	.zero		1
	.type		_ZN40_INTERNAL_e89a6db2_4_k_cu_0b196ef5_216014cuda3std6ranges3__45__cpo9iter_moveE,@object
	.size		_ZN40_INTERNAL_e89a6db2_4_k_cu_0b196ef5_216014cuda3std6ranges3__45__cpo9iter_moveE,(_ZN40_INTERNAL_e89a6db2_4_k_cu_0b196ef5_216014cuda3std3__45__cpo5beginE - _ZN40_INTERNAL_e89a6db2_4_k_cu_0b196ef5_216014cuda3std6ranges3__45__cpo9iter_moveE)
_ZN40_INTERNAL_e89a6db2_4_k_cu_0b196ef5_216014cuda3std6ranges3__45__cpo9iter_moveE:
	.zero		1
	.type		_ZN40_INTERNAL_e89a6db2_4_k_cu_0b196ef5_216014cuda3std3__45__cpo5beginE,@object
	.size		_ZN40_INTERNAL_e89a6db2_4_k_cu_0b196ef5_216014cuda3std3__45__cpo5beginE,(_ZN40_INTERNAL_e89a6db2_4_k_cu_0b196ef5_216014cuda3std3__442_GLOBAL__N__e89a6db2_4_k_cu_0b196ef5_216016ignoreE - _ZN40_INTERNAL_e89a6db2_4_k_cu_0b196ef5_216014cuda3std3__45__cpo5beginE)
_ZN40_INTERNAL_e89a6db2_4_k_cu_0b196ef5_216014cuda3std3__45__cpo5beginE:
	.zero		1
	.type		_ZN40_INTERNAL_e89a6db2_4_k_cu_0b196ef5_216014cuda3std3__442_GLOBAL__N__e89a6db2_4_k_cu_0b196ef5_216016ignoreE,@object
	.size		_ZN40_INTERNAL_e89a6db2_4_k_cu_0b196ef5_216014cuda3std3__442_GLOBAL__N__e89a6db2_4_k_cu_0b196ef5_216016ignoreE,(_ZN40_INTERNAL_e89a6db2_4_k_cu_0b196ef5_216014cute7productE - _ZN40_INTERNAL_e89a6db2_4_k_cu_0b196ef5_216014cuda3std3__442_GLOBAL__N__e89a6db2_4_k_cu_0b196ef5_216016ignoreE)
_ZN40_INTERNAL_e89a6db2_4_k_cu_0b196ef5_216014cuda3std3__442_GLOBAL__N__e89a6db2_4_k_cu_0b196ef5_216016ignoreE:
	.zero		1
	.type		_ZN40_INTERNAL_e89a6db2_4_k_cu_0b196ef5_216014cute7productE,@object
	.size		_ZN40_INTERNAL_e89a6db2_4_k_cu_0b196ef5_216014cute7productE,(_ZN40_INTERNAL_e89a6db2_4_k_cu_0b196ef5_216014cuda3std3__45__cpo3endE - _ZN40_INTERNAL_e89a6db2_4_k_cu_0b196ef5_216014cute7productE)
_ZN40_INTERNAL_e89a6db2_4_k_cu_0b196ef5_216014cute7productE:
	.zero		1
	.type		_ZN40_INTERNAL_e89a6db2_4_k_cu_0b196ef5_216014cuda3std3__45__cpo3endE,@object
	.size		_ZN40_INTERNAL_e89a6db2_4_k_cu_0b196ef5_216014cuda3std3__45__cpo3endE,(_ZN40_INTERNAL_e89a6db2_4_k_cu_0b196ef5_216014cuda3std3__419piecewise_constructE - _ZN40_INTERNAL_e89a6db2_4_k_cu_0b196ef5_216014cuda3std3__45__cpo3endE)
_ZN40_INTERNAL_e89a6db2_4_k_cu_0b196ef5_216014cuda3std3__45__cpo3endE:
	.zero		1
	.type		_ZN40_INTERNAL_e89a6db2_4_k_cu_0b196ef5_216014cuda3std3__419piecewise_constructE,@object
	.size		_ZN40_INTERNAL_e89a6db2_4_k_cu_0b196ef5_216014cuda3std3__419piecewise_constructE,(_ZN40_INTERNAL_e89a6db2_4_k_cu_0b196ef5_216014cuda3std3__45__cpo4cendE - _ZN40_INTERNAL_e89a6db2_4_k_cu_0b196ef5_216014cuda3std3__419piecewise_constructE)
_ZN40_INTERNAL_e89a6db2_4_k_cu_0b196ef5_216014cuda3std3__419piecewise_constructE:
	.zero		1
	.type		_ZN40_INTERNAL_e89a6db2_4_k_cu_0b196ef5_216014cuda3std3__45__cpo4cendE,@object
	.size		_ZN40_INTERNAL_e89a6db2_4_k_cu_0b196ef5_216014cuda3std3__45__cpo4cendE,(_ZN40_INTERNAL_e89a6db2_4_k_cu_0b196ef5_216014cuda3std6ranges3__45__cpo4swapE - _ZN40_INTERNAL_e89a6db2_4_k_cu_0b196ef5_216014cuda3std3__45__cpo4cendE)
_ZN40_INTERNAL_e89a6db2_4_k_cu_0b196ef5_216014cuda3std3__45__cpo4cendE:
	.zero		1
	.type		_ZN40_INTERNAL_e89a6db2_4_k_cu_0b196ef5_216014cuda3std6ranges3__45__cpo4swapE,@object
	.size		_ZN40_INTERNAL_e89a6db2_4_k_cu_0b196ef5_216014cuda3std6ranges3__45__cpo4swapE,(.L_8 - _ZN40_INTERNAL_e89a6db2_4_k_cu_0b196ef5_216014cuda3std6ranges3__45__cpo4swapE)
_ZN40_INTERNAL_e89a6db2_4_k_cu_0b196ef5_216014cuda3std6ranges3__45__cpo4swapE:
	.zero		1
.L_8:


//--------------------- .nv.constant0._ZN7cutlass13device_kernelINS_4gemm6kernel13GemmUniversalIN4cute5tupleIJiiiiEEENS1_10collective13CollectiveMmaINS1_34MainloopSm90TmaGmmaWarpSpecializedILi7ENS5_IJNS4_1CILi2EEENSA_ILi4EEENSA_ILi1EEEEEENS1_35KernelTmaWarpSpecializedCooperativeEEENS5_IJNSA_ILi128EEESH_NSA_ILi64EEEEEENS_6half_tENS5_IJlSD_lEEESK_SL_NS4_8TiledMMAINS4_8MMA_AtomIJNS4_4SM904GMMA26MMA_64x128x16_F32F16F16_SSILNSP_5MajorE0ELSR_0ELNSP_7ScaleInE1ELSS_1EEEEEENS4_6LayoutINS5_IJSB_SD_SD_EEENS5_IJSD_NSA_ILi0EEESX_EEEEENS5_IJNS4_10UnderscoreES10_S10_EEEEENS4_23SM90_TMA_LOAD_MULTICASTENS4_14ComposedLayoutINS4_7SwizzleILi3ELi4ELi3EEENS4_18smem_ptr_flag_bitsILi16EEENSV_INS5_IJNSA_ILi8EEESI_EEENS5_IJSI_SD_EEEEEEEvNS4_8identityES13_S1D_vS1E_EENS_8epilogue10collective6detail29Sm90TmaWarpSpecializedAdapterINS1H_15DefaultEpilogueISK_SL_SL_NS1G_6thread17LinearCombinationISK_Li1EffLNS1L_9ScaleType4KindE0ELNS_15FloatRoundStyleE2ESK_EENS1_15EpilogueDefaultEEEEEvvEEEEvNT_6ParamsE --------------------------
	.section	.nv.constant0._ZN7cutlass13device_kernelINS_4gemm6kernel13GemmUniversalIN4cute5tupleIJiiiiEEENS1_10collective13CollectiveMmaINS1_34MainloopSm90TmaGmmaWarpSpecializedILi7ENS5_IJNS4_1CILi2EEENSA_ILi4EEENSA_ILi1EEEEEENS1_35KernelTmaWarpSpecializedCooperativeEEENS5_IJNSA_ILi128EEESH_NSA_ILi64EEEEEENS_6half_tENS5_IJlSD_lEEESK_SL_NS4_8TiledMMAINS4_8MMA_AtomIJNS4_4SM904GMMA26MMA_64x128x16_F32F16F16_SSILNSP_5MajorE0ELSR_0ELNSP_7ScaleInE1ELSS_1EEEEEENS4_6LayoutINS5_IJSB_SD_SD_EEENS5_IJSD_NSA_ILi0EEESX_EEEEENS5_IJNS4_10UnderscoreES10_S10_EEEEENS4_23SM90_TMA_LOAD_MULTICASTENS4_14ComposedLayoutINS4_7SwizzleILi3ELi4ELi3EEENS4_18smem_ptr_flag_bitsILi16EEENSV_INS5_IJNSA_ILi8EEESI_EEENS5_IJSI_SD_EEEEEEEvNS4_8identityES13_S1D_vS1E_EENS_8epilogue10collective6detail29Sm90TmaWarpSpecializedAdapterINS1H_15DefaultEpilogueISK_SL_SL_NS1G_6thread17LinearCombinationISK_Li1EffLNS1L_9ScaleType4KindE0ELNS_15FloatRoundStyleE2ESK_EENS1_15EpilogueDefaultEEEEEvvEEEEvNT_6ParamsE,"a",@progbits
	.sectionflags	@""
	.align	4
.nv.constant0._ZN7cutlass13device_kernelINS_4gemm6kernel13GemmUniversalIN4cute5tupleIJiiiiEEENS1_10collective13CollectiveMmaINS1_34MainloopSm90TmaGmmaWarpSpecializedILi7ENS5_IJNS4_1CILi2EEENSA_ILi4EEENSA_ILi1EEEEEENS1_35KernelTmaWarpSpecializedCooperativeEEENS5_IJNSA_ILi128EEESH_NSA_ILi64EEEEEENS_6half_tENS5_IJlSD_lEEESK_SL_NS4_8TiledMMAINS4_8MMA_AtomIJNS4_4SM904GMMA26MMA_64x128x16_F32F16F16_SSILNSP_5MajorE0ELSR_0ELNSP_7ScaleInE1ELSS_1EEEEEENS4_6LayoutINS5_IJSB_SD_SD_EEENS5_IJSD_NSA_ILi0EEESX_EEEEENS5_IJNS4_10UnderscoreES10_S10_EEEEENS4_23SM90_TMA_LOAD_MULTICASTENS4_14ComposedLayoutINS4_7SwizzleILi3ELi4ELi3EEENS4_18smem_ptr_flag_bitsILi16EEENSV_INS5_IJNSA_ILi8EEESI_EEENS5_IJSI_SD_EEEEEEEvNS4_8identityES13_S1D_vS1E_EENS_8epilogue10collective6detail29Sm90TmaWarpSpecializedAdapterINS1H_15DefaultEpilogueISK_SL_SL_NS1G_6thread17LinearCombinationISK_Li1EffLNS1L_9ScaleType4KindE0ELNS_15FloatRoundStyleE2ESK_EENS1_15EpilogueDefaultEEEEEvvEEEEvNT_6ParamsE:
	.zero		1664


//--------------------- SYMBOLS --------------------------

	.type		.nv.reservedSmem.offset0,@object
	.size		.nv.reservedSmem.offset0,0x4
	.type		__assertfail,@function
